//
// Generated by NVIDIA NVVM Compiler
//
// Compiler Build ID: CL-36424714
// Cuda compilation tools, release 13.0, V13.0.88
// Based on NVVM 20.0.0
//

.version 9.0
.target sm_100
.address_size 64

	// .globl	_Z17im2col_gpu_kernelIfEviPKT_iiiiiiiiiiiiPS0_

.visible .entry _Z17im2col_gpu_kernelIfEviPKT_iiiiiiiiiiiiPS0_(
	.param .u32 _Z17im2col_gpu_kernelIfEviPKT_iiiiiiiiiiiiPS0__param_0,
	.param .u64 .ptr .align 1 _Z17im2col_gpu_kernelIfEviPKT_iiiiiiiiiiiiPS0__param_1,
	.param .u32 _Z17im2col_gpu_kernelIfEviPKT_iiiiiiiiiiiiPS0__param_2,
	.param .u32 _Z17im2col_gpu_kernelIfEviPKT_iiiiiiiiiiiiPS0__param_3,
	.param .u32 _Z17im2col_gpu_kernelIfEviPKT_iiiiiiiiiiiiPS0__param_4,
	.param .u32 _Z17im2col_gpu_kernelIfEviPKT_iiiiiiiiiiiiPS0__param_5,
	.param .u32 _Z17im2col_gpu_kernelIfEviPKT_iiiiiiiiiiiiPS0__param_6,
	.param .u32 _Z17im2col_gpu_kernelIfEviPKT_iiiiiiiiiiiiPS0__param_7,
	.param .u32 _Z17im2col_gpu_kernelIfEviPKT_iiiiiiiiiiiiPS0__param_8,
	.param .u32 _Z17im2col_gpu_kernelIfEviPKT_iiiiiiiiiiiiPS0__param_9,
	.param .u32 _Z17im2col_gpu_kernelIfEviPKT_iiiiiiiiiiiiPS0__param_10,
	.param .u32 _Z17im2col_gpu_kernelIfEviPKT_iiiiiiiiiiiiPS0__param_11,
	.param .u32 _Z17im2col_gpu_kernelIfEviPKT_iiiiiiiiiiiiPS0__param_12,
	.param .u32 _Z17im2col_gpu_kernelIfEviPKT_iiiiiiiiiiiiPS0__param_13,
	.param .u64 .ptr .align 1 _Z17im2col_gpu_kernelIfEviPKT_iiiiiiiiiiiiPS0__param_14
)
{
	.reg .pred 	%p<87>;
	.reg .b32 	%r<182>;
	.reg .b32 	%f<61>;
	.reg .b64 	%rd<112>;

	ld.param.u32 	%r95, [_Z17im2col_gpu_kernelIfEviPKT_iiiiiiiiiiiiPS0__param_0];
	ld.param.u64 	%rd30, [_Z17im2col_gpu_kernelIfEviPKT_iiiiiiiiiiiiPS0__param_1];
	ld.param.u32 	%r96, [_Z17im2col_gpu_kernelIfEviPKT_iiiiiiiiiiiiPS0__param_2];
	ld.param.u32 	%r97, [_Z17im2col_gpu_kernelIfEviPKT_iiiiiiiiiiiiPS0__param_3];
	ld.param.u32 	%r98, [_Z17im2col_gpu_kernelIfEviPKT_iiiiiiiiiiiiPS0__param_4];
	ld.param.u32 	%r99, [_Z17im2col_gpu_kernelIfEviPKT_iiiiiiiiiiiiPS0__param_5];
	ld.param.u32 	%r101, [_Z17im2col_gpu_kernelIfEviPKT_iiiiiiiiiiiiPS0__param_7];
	ld.param.u32 	%r104, [_Z17im2col_gpu_kernelIfEviPKT_iiiiiiiiiiiiPS0__param_10];
	ld.param.u32 	%r105, [_Z17im2col_gpu_kernelIfEviPKT_iiiiiiiiiiiiPS0__param_11];
	ld.param.u32 	%r106, [_Z17im2col_gpu_kernelIfEviPKT_iiiiiiiiiiiiPS0__param_12];
	ld.param.u32 	%r107, [_Z17im2col_gpu_kernelIfEviPKT_iiiiiiiiiiiiPS0__param_13];
	ld.param.u64 	%rd29, [_Z17im2col_gpu_kernelIfEviPKT_iiiiiiiiiiiiPS0__param_14];
	cvta.to.global.u64 	%rd1, %rd30;
	mov.u32 	%r108, %ctaid.x;
	mov.u32 	%r1, %ntid.x;
	mov.u32 	%r109, %tid.x;
	mad.lo.s32 	%r160, %r108, %r1, %r109;
	setp.ge.s32 	%p1, %r160, %r95;
	@%p1 bra 	$L__BB0_47;
	mul.lo.s32 	%r3, %r107, %r106;
	min.s32 	%r110, %r98, %r99;
	setp.lt.s32 	%p2, %r110, 1;
	@%p2 bra 	$L__BB0_47;
	and.b32  	%r4, %r99, 7;
	and.b32  	%r5, %r99, 3;
	and.b32  	%r6, %r99, 2147483640;
	and.b32  	%r7, %r99, 1;
	neg.s32 	%r8, %r6;
	shl.b32 	%r9, %r105, 3;
	shl.b32 	%r10, %r105, 1;
	mul.lo.s32 	%r11, %r105, 3;
	shl.b32 	%r12, %r105, 2;
	mul.lo.s32 	%r13, %r105, 5;
	mul.lo.s32 	%r14, %r105, 6;
	mul.lo.s32 	%r15, %r105, 7;
	sub.s32 	%r16, %r105, %r101;
	sub.s32 	%r17, %r10, %r101;
	sub.s32 	%r18, %r11, %r101;
	sub.s32 	%r19, %r12, %r101;
	sub.s32 	%r20, %r13, %r101;
	sub.s32 	%r21, %r14, %r101;
	sub.s32 	%r22, %r15, %r101;
	mul.wide.s32 	%rd2, %r3, 32;
	mul.wide.s32 	%rd3, %r3, 4;
	cvta.to.global.u64 	%rd4, %rd29;
	mov.u32 	%r111, %nctaid.x;
	mul.lo.s32 	%r23, %r1, %r111;
	mul.lo.s32 	%r112, %r99, %r98;
	mul.lo.s32 	%r24, %r112, %r106;
$L__BB0_3:
	ld.param.u32 	%r159, [_Z17im2col_gpu_kernelIfEviPKT_iiiiiiiiiiiiPS0__param_9];
	ld.param.u32 	%r158, [_Z17im2col_gpu_kernelIfEviPKT_iiiiiiiiiiiiPS0__param_8];
	ld.param.u32 	%r157, [_Z17im2col_gpu_kernelIfEviPKT_iiiiiiiiiiiiPS0__param_6];
	div.s32 	%r114, %r160, %r107;
	div.s32 	%r115, %r114, %r106;
	mul.lo.s32 	%r116, %r115, %r106;
	sub.s32 	%r117, %r114, %r116;
	mul.lo.s32 	%r118, %r114, %r107;
	sub.s32 	%r119, %r160, %r118;
	mul.lo.s32 	%r120, %r117, %r158;
	sub.s32 	%r26, %r120, %r157;
	mul.lo.s32 	%r121, %r119, %r159;
	sub.s32 	%r27, %r121, %r101;
	mad.lo.s32 	%r122, %r24, %r115, %r117;
	mad.lo.s32 	%r123, %r122, %r107, %r119;
	mul.wide.s32 	%rd31, %r123, 4;
	add.s64 	%rd111, %rd4, %rd31;
	mad.lo.s32 	%r124, %r115, %r96, %r26;
	mad.lo.s32 	%r125, %r124, %r97, %r27;
	cvt.s64.s32 	%rd6, %r125;
	add.s32 	%r28, %r16, %r121;
	add.s32 	%r29, %r17, %r121;
	add.s32 	%r30, %r18, %r121;
	add.s32 	%r31, %r19, %r121;
	add.s32 	%r32, %r20, %r121;
	add.s32 	%r33, %r21, %r121;
	add.s32 	%r34, %r22, %r121;
	mov.b32 	%r161, 0;
$L__BB0_4:
	setp.lt.u32 	%p3, %r99, 8;
	mul.lo.s32 	%r127, %r161, %r104;
	add.s32 	%r36, %r127, %r26;
	mul.lo.s32 	%r37, %r127, %r97;
	mov.b32 	%r180, 0;
	@%p3 bra 	$L__BB0_23;
	add.s32 	%r177, %r105, %r37;
	add.s32 	%r176, %r10, %r37;
	add.s32 	%r175, %r11, %r37;
	add.s32 	%r174, %r12, %r37;
	add.s32 	%r173, %r13, %r37;
	add.s32 	%r172, %r14, %r37;
	add.s32 	%r171, %r15, %r37;
	mov.u64 	%rd104, %rd111;
	mov.u32 	%r162, %r27;
	mov.u32 	%r163, %r34;
	mov.u32 	%r164, %r33;
	mov.u32 	%r165, %r32;
	mov.u32 	%r166, %r31;
	mov.u32 	%r167, %r30;
	mov.u32 	%r168, %r29;
	mov.u32 	%r169, %r28;
	mov.u32 	%r170, %r37;
	mov.u32 	%r178, %r8;
$L__BB0_6:
	.pragma "nounroll";
	setp.ge.s32 	%p4, %r36, %r96;
	or.b32  	%r128, %r36, %r162;
	setp.lt.s32 	%p5, %r128, 0;
	setp.ge.s32 	%p6, %r162, %r97;
	or.pred  	%p7, %p4, %p6;
	mov.f32 	%f46, 0f00000000;
	or.pred  	%p8, %p7, %p5;
	@%p8 bra 	$L__BB0_8;
	cvt.s64.s32 	%rd33, %r170;
	add.s64 	%rd34, %rd33, %rd6;
	shl.b64 	%rd35, %rd34, 2;
	add.s64 	%rd36, %rd1, %rd35;
	ld.global.f32 	%f46, [%rd36];
$L__BB0_8:
	or.b32  	%r129, %r36, %r169;
	st.global.f32 	[%rd104], %f46;
	setp.lt.s32 	%p10, %r129, 0;
	setp.ge.s32 	%p11, %r169, %r97;
	or.pred  	%p12, %p4, %p11;
	mov.f32 	%f47, 0f00000000;
	or.pred  	%p13, %p12, %p10;
	@%p13 bra 	$L__BB0_10;
	cvt.s64.s32 	%rd37, %r177;
	add.s64 	%rd38, %rd37, %rd6;
	shl.b64 	%rd39, %rd38, 2;
	add.s64 	%rd40, %rd1, %rd39;
	ld.global.f32 	%f47, [%rd40];
$L__BB0_10:
	or.b32  	%r130, %r36, %r168;
	add.s64 	%rd9, %rd104, %rd3;
	st.global.f32 	[%rd9], %f47;
	setp.lt.s32 	%p15, %r130, 0;
	setp.ge.s32 	%p16, %r168, %r97;
	or.pred  	%p17, %p4, %p16;
	mov.f32 	%f48, 0f00000000;
	or.pred  	%p18, %p17, %p15;
	@%p18 bra 	$L__BB0_12;
	cvt.s64.s32 	%rd41, %r176;
	add.s64 	%rd42, %rd41, %rd6;
	shl.b64 	%rd43, %rd42, 2;
	add.s64 	%rd44, %rd1, %rd43;
	ld.global.f32 	%f48, [%rd44];
$L__BB0_12:
	or.b32  	%r131, %r36, %r167;
	add.s64 	%rd10, %rd9, %rd3;
	st.global.f32 	[%rd10], %f48;
	setp.lt.s32 	%p20, %r131, 0;
	setp.ge.s32 	%p21, %r167, %r97;
	or.pred  	%p22, %p4, %p21;
	mov.f32 	%f49, 0f00000000;
	or.pred  	%p23, %p22, %p20;
	@%p23 bra 	$L__BB0_14;
	cvt.s64.s32 	%rd45, %r175;
	add.s64 	%rd46, %rd45, %rd6;
	shl.b64 	%rd47, %rd46, 2;
	add.s64 	%rd48, %rd1, %rd47;
	ld.global.f32 	%f49, [%rd48];
$L__BB0_14:
	or.b32  	%r132, %r36, %r166;
	add.s64 	%rd11, %rd10, %rd3;
	st.global.f32 	[%rd11], %f49;
	setp.lt.s32 	%p25, %r132, 0;
	setp.ge.s32 	%p26, %r166, %r97;
	or.pred  	%p27, %p4, %p26;
	mov.f32 	%f50, 0f00000000;
	or.pred  	%p28, %p27, %p25;
	@%p28 bra 	$L__BB0_16;
	cvt.s64.s32 	%rd49, %r174;
	add.s64 	%rd50, %rd49, %rd6;
	shl.b64 	%rd51, %rd50, 2;
	add.s64 	%rd52, %rd1, %rd51;
	ld.global.f32 	%f50, [%rd52];
$L__BB0_16:
	or.b32  	%r133, %r36, %r165;
	add.s64 	%rd12, %rd11, %rd3;
	st.global.f32 	[%rd12], %f50;
	setp.lt.s32 	%p30, %r133, 0;
	setp.ge.s32 	%p31, %r165, %r97;
	or.pred  	%p32, %p4, %p31;
	mov.f32 	%f51, 0f00000000;
	or.pred  	%p33, %p32, %p30;
	@%p33 bra 	$L__BB0_18;
	cvt.s64.s32 	%rd53, %r173;
	add.s64 	%rd54, %rd53, %rd6;
	shl.b64 	%rd55, %rd54, 2;
	add.s64 	%rd56, %rd1, %rd55;
	ld.global.f32 	%f51, [%rd56];
$L__BB0_18:
	or.b32  	%r134, %r36, %r164;
	add.s64 	%rd13, %rd12, %rd3;
	st.global.f32 	[%rd13], %f51;
	setp.lt.s32 	%p35, %r134, 0;
	setp.ge.s32 	%p36, %r164, %r97;
	or.pred  	%p37, %p4, %p36;
	mov.f32 	%f52, 0f00000000;
	or.pred  	%p38, %p37, %p35;
	@%p38 bra 	$L__BB0_20;
	cvt.s64.s32 	%rd57, %r172;
	add.s64 	%rd58, %rd57, %rd6;
	shl.b64 	%rd59, %rd58, 2;
	add.s64 	%rd60, %rd1, %rd59;
	ld.global.f32 	%f52, [%rd60];
$L__BB0_20:
	or.b32  	%r135, %r36, %r163;
	add.s64 	%rd14, %rd13, %rd3;
	st.global.f32 	[%rd14], %f52;
	setp.lt.s32 	%p40, %r135, 0;
	setp.ge.s32 	%p41, %r163, %r97;
	or.pred  	%p42, %p4, %p41;
	mov.f32 	%f53, 0f00000000;
	or.pred  	%p43, %p42, %p40;
	@%p43 bra 	$L__BB0_22;
	cvt.s64.s32 	%rd61, %r171;
	add.s64 	%rd62, %rd61, %rd6;
	shl.b64 	%rd63, %rd62, 2;
	add.s64 	%rd64, %rd1, %rd63;
	ld.global.f32 	%f53, [%rd64];
$L__BB0_22:
	add.s64 	%rd65, %rd14, %rd3;
	st.global.f32 	[%rd65], %f53;
	add.s32 	%r178, %r178, 8;
	add.s32 	%r177, %r177, %r9;
	add.s32 	%r176, %r176, %r9;
	add.s32 	%r175, %r175, %r9;
	add.s32 	%r174, %r174, %r9;
	add.s32 	%r173, %r173, %r9;
	add.s32 	%r172, %r172, %r9;
	add.s32 	%r171, %r171, %r9;
	add.s32 	%r170, %r170, %r9;
	add.s32 	%r169, %r169, %r9;
	add.s32 	%r168, %r168, %r9;
	add.s32 	%r167, %r167, %r9;
	add.s32 	%r166, %r166, %r9;
	add.s32 	%r165, %r165, %r9;
	add.s32 	%r164, %r164, %r9;
	add.s32 	%r163, %r163, %r9;
	add.s32 	%r162, %r162, %r9;
	add.s64 	%rd111, %rd104, %rd2;
	setp.ne.s32 	%p44, %r178, 0;
	add.s64 	%rd104, %rd65, %rd3;
	mov.u32 	%r180, %r6;
	@%p44 bra 	$L__BB0_6;
$L__BB0_23:
	setp.eq.s32 	%p45, %r4, 0;
	@%p45 bra 	$L__BB0_45;
	add.s32 	%r136, %r4, -1;
	setp.lt.u32 	%p46, %r136, 3;
	@%p46 bra 	$L__BB0_34;
	setp.ge.s32 	%p47, %r36, %r96;
	mul.lo.s32 	%r80, %r180, %r105;
	add.s32 	%r81, %r80, %r27;
	or.b32  	%r138, %r36, %r81;
	setp.lt.s32 	%p48, %r138, 0;
	setp.ge.s32 	%p49, %r81, %r97;
	or.pred  	%p50, %p47, %p49;
	mov.f32 	%f54, 0f00000000;
	or.pred  	%p51, %p50, %p48;
	@%p51 bra 	$L__BB0_27;
	add.s32 	%r139, %r80, %r37;
	cvt.s64.s32 	%rd67, %r139;
	add.s64 	%rd68, %rd67, %rd6;
	shl.b64 	%rd69, %rd68, 2;
	add.s64 	%rd70, %rd1, %rd69;
	ld.global.f32 	%f54, [%rd70];
$L__BB0_27:
	add.s32 	%r83, %r81, %r105;
	or.b32  	%r140, %r36, %r83;
	st.global.f32 	[%rd111], %f54;
	add.s32 	%r82, %r80, %r105;
	setp.lt.s32 	%p53, %r140, 0;
	setp.ge.s32 	%p54, %r83, %r97;
	or.pred  	%p55, %p47, %p54;
	mov.f32 	%f55, 0f00000000;
	or.pred  	%p56, %p55, %p53;
	@%p56 bra 	$L__BB0_29;
	add.s32 	%r141, %r82, %r37;
	cvt.s64.s32 	%rd71, %r141;
	add.s64 	%rd72, %rd71, %rd6;
	shl.b64 	%rd73, %rd72, 2;
	add.s64 	%rd74, %rd1, %rd73;
	ld.global.f32 	%f55, [%rd74];
$L__BB0_29:
	mul.wide.s32 	%rd75, %r3, 4;
	add.s64 	%rd19, %rd111, %rd75;
	add.s32 	%r85, %r83, %r105;
	or.b32  	%r142, %r36, %r85;
	st.global.f32 	[%rd19], %f55;
	add.s32 	%r84, %r82, %r105;
	setp.lt.s32 	%p58, %r142, 0;
	setp.ge.s32 	%p59, %r85, %r97;
	or.pred  	%p60, %p47, %p59;
	mov.f32 	%f56, 0f00000000;
	or.pred  	%p61, %p60, %p58;
	@%p61 bra 	$L__BB0_31;
	add.s32 	%r143, %r84, %r37;
	cvt.s64.s32 	%rd76, %r143;
	add.s64 	%rd77, %rd76, %rd6;
	shl.b64 	%rd78, %rd77, 2;
	add.s64 	%rd79, %rd1, %rd78;
	ld.global.f32 	%f56, [%rd79];
$L__BB0_31:
	mul.wide.s32 	%rd80, %r3, 4;
	add.s64 	%rd20, %rd19, %rd80;
	add.s32 	%r144, %r85, %r105;
	or.b32  	%r145, %r36, %r144;
	st.global.f32 	[%rd20], %f56;
	setp.lt.s32 	%p63, %r145, 0;
	setp.ge.s32 	%p64, %r144, %r97;
	or.pred  	%p65, %p47, %p64;
	mov.f32 	%f57, 0f00000000;
	or.pred  	%p66, %p65, %p63;
	@%p66 bra 	$L__BB0_33;
	add.s32 	%r146, %r84, %r105;
	add.s32 	%r147, %r146, %r37;
	cvt.s64.s32 	%rd81, %r147;
	add.s64 	%rd82, %rd81, %rd6;
	shl.b64 	%rd83, %rd82, 2;
	add.s64 	%rd84, %rd1, %rd83;
	ld.global.f32 	%f57, [%rd84];
$L__BB0_33:
	mul.wide.s32 	%rd85, %r3, 4;
	add.s64 	%rd86, %rd20, %rd85;
	st.global.f32 	[%rd86], %f57;
	add.s64 	%rd111, %rd86, %rd85;
	add.s32 	%r180, %r180, 4;
$L__BB0_34:
	setp.eq.s32 	%p67, %r5, 0;
	@%p67 bra 	$L__BB0_45;
	setp.eq.s32 	%p68, %r5, 1;
	@%p68 bra 	$L__BB0_41;
	setp.ge.s32 	%p69, %r36, %r96;
	mul.lo.s32 	%r88, %r180, %r105;
	add.s32 	%r89, %r88, %r27;
	or.b32  	%r148, %r36, %r89;
	setp.lt.s32 	%p70, %r148, 0;
	setp.ge.s32 	%p71, %r89, %r97;
	or.pred  	%p72, %p69, %p71;
	mov.f32 	%f58, 0f00000000;
	or.pred  	%p73, %p72, %p70;
	@%p73 bra 	$L__BB0_38;
	add.s32 	%r149, %r88, %r37;
	cvt.s64.s32 	%rd88, %r149;
	add.s64 	%rd89, %rd88, %rd6;
	shl.b64 	%rd90, %rd89, 2;
	add.s64 	%rd91, %rd1, %rd90;
	ld.global.f32 	%f58, [%rd91];
$L__BB0_38:
	add.s32 	%r150, %r89, %r105;
	or.b32  	%r151, %r36, %r150;
	st.global.f32 	[%rd111], %f58;
	setp.lt.s32 	%p75, %r151, 0;
	setp.ge.s32 	%p76, %r150, %r97;
	or.pred  	%p77, %p69, %p76;
	mov.f32 	%f59, 0f00000000;
	or.pred  	%p78, %p77, %p75;
	@%p78 bra 	$L__BB0_40;
	add.s32 	%r152, %r88, %r105;
	add.s32 	%r153, %r152, %r37;
	cvt.s64.s32 	%rd92, %r153;
	add.s64 	%rd93, %rd92, %rd6;
	shl.b64 	%rd94, %rd93, 2;
	add.s64 	%rd95, %rd1, %rd94;
	ld.global.f32 	%f59, [%rd95];
$L__BB0_40:
	mul.wide.s32 	%rd96, %r3, 4;
	add.s64 	%rd97, %rd111, %rd96;
	st.global.f32 	[%rd97], %f59;
	add.s64 	%rd111, %rd97, %rd96;
	add.s32 	%r180, %r180, 2;
$L__BB0_41:
	setp.eq.s32 	%p79, %r7, 0;
	@%p79 bra 	$L__BB0_45;
	setp.ge.s32 	%p80, %r36, %r96;
	mul.lo.s32 	%r92, %r180, %r105;
	add.s32 	%r154, %r92, %r27;
	or.b32  	%r155, %r36, %r154;
	setp.lt.s32 	%p81, %r155, 0;
	setp.ge.s32 	%p82, %r154, %r97;
	or.pred  	%p83, %p80, %p82;
	mov.f32 	%f60, 0f00000000;
	or.pred  	%p84, %p83, %p81;
	@%p84 bra 	$L__BB0_44;
	add.s32 	%r156, %r92, %r37;
	cvt.s64.s32 	%rd98, %r156;
	add.s64 	%rd99, %rd98, %rd6;
	shl.b64 	%rd100, %rd99, 2;
	add.s64 	%rd101, %rd1, %rd100;
	ld.global.f32 	%f60, [%rd101];
$L__BB0_44:
	st.global.f32 	[%rd111], %f60;
	mul.wide.s32 	%rd102, %r3, 4;
	add.s64 	%rd111, %rd111, %rd102;
$L__BB0_45:
	add.s32 	%r161, %r161, 1;
	setp.ne.s32 	%p85, %r161, %r98;
	@%p85 bra 	$L__BB0_4;
	add.s32 	%r160, %r160, %r23;
	setp.lt.s32 	%p86, %r160, %r95;
	@%p86 bra 	$L__BB0_3;
$L__BB0_47:
	ret;

}
	// .globl	_Z17col2im_gpu_kernelIfEviPKT_iiiiiiiiiiiiiPS0_
.visible .entry _Z17col2im_gpu_kernelIfEviPKT_iiiiiiiiiiiiiPS0_(
	.param .u32 _Z17col2im_gpu_kernelIfEviPKT_iiiiiiiiiiiiiPS0__param_0,
	.param .u64 .ptr .align 1 _Z17col2im_gpu_kernelIfEviPKT_iiiiiiiiiiiiiPS0__param_1,
	.param .u32 _Z17col2im_gpu_kernelIfEviPKT_iiiiiiiiiiiiiPS0__param_2,
	.param .u32 _Z17col2im_gpu_kernelIfEviPKT_iiiiiiiiiiiiiPS0__param_3,
	.param .u32 _Z17col2im_gpu_kernelIfEviPKT_iiiiiiiiiiiiiPS0__param_4,
	.param .u32 _Z17col2im_gpu_kernelIfEviPKT_iiiiiiiiiiiiiPS0__param_5,
	.param .u32 _Z17col2im_gpu_kernelIfEviPKT_iiiiiiiiiiiiiPS0__param_6,
	.param .u32 _Z17col2im_gpu_kernelIfEviPKT_iiiiiiiiiiiiiPS0__param_7,
	.param .u32 _Z17col2im_gpu_kernelIfEviPKT_iiiiiiiiiiiiiPS0__param_8,
	.param .u32 _Z17col2im_gpu_kernelIfEviPKT_iiiiiiiiiiiiiPS0__param_9,
	.param .u32 _Z17col2im_gpu_kernelIfEviPKT_iiiiiiiiiiiiiPS0__param_10,
	.param .u32 _Z17col2im_gpu_kernelIfEviPKT_iiiiiiiiiiiiiPS0__param_11,
	.param .u32 _Z17col2im_gpu_kernelIfEviPKT_iiiiiiiiiiiiiPS0__param_12,
	.param .u32 _Z17col2im_gpu_kernelIfEviPKT_iiiiiiiiiiiiiPS0__param_13,
	.param .u32 _Z17col2im_gpu_kernelIfEviPKT_iiiiiiiiiiiiiPS0__param_14,
	.param .u64 .ptr .align 1 _Z17col2im_gpu_kernelIfEviPKT_iiiiiiiiiiiiiPS0__param_15
)
{
	.reg .pred 	%p<28>;
	.reg .b32 	%r<158>;
	.reg .b32 	%f<42>;
	.reg .b64 	%rd<36>;

	ld.param.u32 	%r48, [_Z17col2im_gpu_kernelIfEviPKT_iiiiiiiiiiiiiPS0__param_0];
	ld.param.u64 	%rd4, [_Z17col2im_gpu_kernelIfEviPKT_iiiiiiiiiiiiiPS0__param_1];
	ld.param.u32 	%r49, [_Z17col2im_gpu_kernelIfEviPKT_iiiiiiiiiiiiiPS0__param_2];
	ld.param.u32 	%r50, [_Z17col2im_gpu_kernelIfEviPKT_iiiiiiiiiiiiiPS0__param_3];
	ld.param.u32 	%r51, [_Z17col2im_gpu_kernelIfEviPKT_iiiiiiiiiiiiiPS0__param_5];
	ld.param.u32 	%r52, [_Z17col2im_gpu_kernelIfEviPKT_iiiiiiiiiiiiiPS0__param_6];
	ld.param.u32 	%r55, [_Z17col2im_gpu_kernelIfEviPKT_iiiiiiiiiiiiiPS0__param_9];
	ld.param.u32 	%r56, [_Z17col2im_gpu_kernelIfEviPKT_iiiiiiiiiiiiiPS0__param_10];
	ld.param.u32 	%r57, [_Z17col2im_gpu_kernelIfEviPKT_iiiiiiiiiiiiiPS0__param_11];
	ld.param.u32 	%r58, [_Z17col2im_gpu_kernelIfEviPKT_iiiiiiiiiiiiiPS0__param_12];
	ld.param.u32 	%r59, [_Z17col2im_gpu_kernelIfEviPKT_iiiiiiiiiiiiiPS0__param_13];
	ld.param.u32 	%r60, [_Z17col2im_gpu_kernelIfEviPKT_iiiiiiiiiiiiiPS0__param_14];
	ld.param.u64 	%rd3, [_Z17col2im_gpu_kernelIfEviPKT_iiiiiiiiiiiiiPS0__param_15];
	cvta.to.global.u64 	%rd1, %rd4;
	mov.u32 	%r61, %ctaid.x;
	mov.u32 	%r1, %ntid.x;
	mov.u32 	%r62, %tid.x;
	mad.lo.s32 	%r147, %r61, %r1, %r62;
	setp.ge.s32 	%p1, %r147, %r48;
	@%p1 bra 	$L__BB1_37;
	mul.lo.s32 	%r3, %r50, %r49;
	add.s32 	%r63, %r52, -1;
	mul.lo.s32 	%r4, %r58, %r63;
	add.s32 	%r64, %r51, -1;
	mul.lo.s32 	%r5, %r57, %r64;
	mov.u32 	%r65, %nctaid.x;
	mul.lo.s32 	%r6, %r1, %r65;
	shl.b32 	%r7, %r56, 2;
	cvta.to.global.u64 	%rd2, %rd3;
$L__BB1_2:
	ld.param.u32 	%r146, [_Z17col2im_gpu_kernelIfEviPKT_iiiiiiiiiiiiiPS0__param_8];
	ld.param.u32 	%r145, [_Z17col2im_gpu_kernelIfEviPKT_iiiiiiiiiiiiiPS0__param_7];
	div.s32 	%r67, %r147, %r50;
	mul.lo.s32 	%r68, %r67, %r50;
	sub.s32 	%r69, %r147, %r68;
	add.s32 	%r9, %r69, %r146;
	rem.s32 	%r70, %r67, %r49;
	add.s32 	%r10, %r70, %r145;
	setp.le.s32 	%p2, %r9, %r4;
	mov.b32 	%r148, 0;
	@%p2 bra 	$L__BB1_4;
	not.b32 	%r71, %r4;
	add.s32 	%r72, %r9, %r71;
	div.s32 	%r73, %r72, %r56;
	add.s32 	%r148, %r73, 1;
$L__BB1_4:
	div.s32 	%r75, %r9, %r56;
	add.s32 	%r76, %r75, 1;
	min.s32 	%r13, %r76, %r60;
	setp.le.s32 	%p3, %r10, %r5;
	mov.b32 	%r150, 0;
	@%p3 bra 	$L__BB1_6;
	not.b32 	%r77, %r5;
	add.s32 	%r78, %r10, %r77;
	div.s32 	%r79, %r78, %r55;
	add.s32 	%r150, %r79, 1;
$L__BB1_6:
	div.s32 	%r80, %r10, %r55;
	add.s32 	%r81, %r80, 1;
	min.s32 	%r16, %r81, %r59;
	setp.ge.s32 	%p4, %r150, %r16;
	mov.f32 	%f37, 0f00000000;
	@%p4 bra 	$L__BB1_36;
	div.s32 	%r82, %r147, %r3;
	mul.lo.s32 	%r17, %r82, %r51;
	sub.s32 	%r83, %r13, %r148;
	and.b32  	%r18, %r83, 3;
	mul.lo.s32 	%r84, %r148, %r56;
	sub.s32 	%r19, %r9, %r84;
	add.s32 	%r85, %r84, %r56;
	sub.s32 	%r20, %r9, %r85;
	add.s32 	%r86, %r85, %r56;
	sub.s32 	%r21, %r9, %r86;
	add.s32 	%r22, %r148, 3;
	mov.f32 	%f37, 0f00000000;
	cvt.s64.s32 	%rd13, %r148;
$L__BB1_8:
	setp.ge.s32 	%p5, %r148, %r13;
	@%p5 bra 	$L__BB1_35;
	setp.eq.s32 	%p6, %r18, 0;
	mul.lo.s32 	%r87, %r150, %r55;
	sub.s32 	%r24, %r10, %r87;
	rem.s32 	%r25, %r24, %r57;
	mov.u32 	%r151, %r148;
	@%p6 bra 	$L__BB1_20;
	setp.ne.s32 	%p7, %r25, 0;
	@%p7 bra 	$L__BB1_13;
	rem.s32 	%r88, %r19, %r58;
	setp.ne.s32 	%p8, %r88, 0;
	@%p8 bra 	$L__BB1_13;
	div.s32 	%r89, %r24, %r57;
	div.s32 	%r90, %r19, %r58;
	add.s32 	%r91, %r89, %r17;
	mad.lo.s32 	%r92, %r91, %r52, %r90;
	mad.lo.s32 	%r93, %r92, %r59, %r150;
	mad.lo.s32 	%r94, %r93, %r60, %r148;
	mul.wide.s32 	%rd5, %r94, 4;
	add.s64 	%rd6, %rd1, %rd5;
	ld.global.f32 	%f23, [%rd6];
	add.f32 	%f37, %f37, %f23;
$L__BB1_13:
	add.s32 	%r151, %r148, 1;
	setp.eq.s32 	%p9, %r18, 1;
	@%p9 bra 	$L__BB1_20;
	setp.ne.s32 	%p10, %r25, 0;
	@%p10 bra 	$L__BB1_17;
	rem.s32 	%r95, %r20, %r58;
	setp.ne.s32 	%p11, %r95, 0;
	@%p11 bra 	$L__BB1_17;
	div.s32 	%r96, %r24, %r57;
	div.s32 	%r97, %r20, %r58;
	add.s32 	%r98, %r96, %r17;
	mad.lo.s32 	%r99, %r98, %r52, %r97;
	mad.lo.s32 	%r100, %r99, %r59, %r150;
	mul.lo.s32 	%r101, %r100, %r60;
	cvt.s64.s32 	%rd7, %r101;
	add.s64 	%rd9, %rd7, %rd13;
	shl.b64 	%rd10, %rd9, 2;
	add.s64 	%rd11, %rd1, %rd10;
	ld.global.f32 	%f24, [%rd11+4];
	add.f32 	%f37, %f37, %f24;
$L__BB1_17:
	setp.eq.s32 	%p13, %r18, 2;
	or.pred  	%p14, %p13, %p10;
	add.s32 	%r102, %r148, 2;
	selp.b32 	%r151, %r102, %r22, %p13;
	@%p14 bra 	$L__BB1_20;
	rem.s32 	%r103, %r21, %r58;
	setp.ne.s32 	%p15, %r103, 0;
	mov.u32 	%r151, %r22;
	@%p15 bra 	$L__BB1_20;
	div.s32 	%r104, %r24, %r57;
	div.s32 	%r105, %r21, %r58;
	add.s32 	%r106, %r104, %r17;
	mad.lo.s32 	%r107, %r106, %r52, %r105;
	mad.lo.s32 	%r108, %r107, %r59, %r150;
	mul.lo.s32 	%r109, %r108, %r60;
	cvt.s64.s32 	%rd12, %r109;
	add.s64 	%rd14, %rd12, %rd13;
	shl.b64 	%rd15, %rd14, 2;
	add.s64 	%rd16, %rd1, %rd15;
	ld.global.f32 	%f25, [%rd16+8];
	add.f32 	%f37, %f37, %f25;
	mov.u32 	%r151, %r22;
$L__BB1_20:
	sub.s32 	%r110, %r148, %r13;
	setp.gt.u32 	%p16, %r110, -4;
	@%p16 bra 	$L__BB1_35;
	sub.s32 	%r156, %r151, %r13;
	mul.lo.s32 	%r111, %r56, %r151;
	add.s32 	%r112, %r111, %r56;
	sub.s32 	%r155, %r9, %r112;
	add.s32 	%r113, %r151, 2;
	mul.lo.s32 	%r114, %r56, %r113;
	sub.s32 	%r154, %r9, %r114;
	add.s32 	%r115, %r151, 3;
	mul.lo.s32 	%r116, %r56, %r115;
	sub.s32 	%r153, %r9, %r116;
	sub.s32 	%r152, %r9, %r111;
$L__BB1_22:
	setp.ne.s32 	%p17, %r25, 0;
	@%p17 bra 	$L__BB1_25;
	rem.s32 	%r117, %r152, %r58;
	setp.ne.s32 	%p18, %r117, 0;
	@%p18 bra 	$L__BB1_25;
	div.s32 	%r118, %r24, %r57;
	div.s32 	%r119, %r152, %r58;
	add.s32 	%r120, %r118, %r17;
	mad.lo.s32 	%r121, %r120, %r52, %r119;
	mad.lo.s32 	%r122, %r121, %r59, %r150;
	mad.lo.s32 	%r123, %r122, %r60, %r151;
	mul.wide.s32 	%rd17, %r123, 4;
	add.s64 	%rd18, %rd1, %rd17;
	ld.global.f32 	%f26, [%rd18];
	add.f32 	%f37, %f37, %f26;
$L__BB1_25:
	@%p17 bra 	$L__BB1_28;
	rem.s32 	%r124, %r155, %r58;
	setp.ne.s32 	%p20, %r124, 0;
	@%p20 bra 	$L__BB1_28;
	div.s32 	%r125, %r24, %r57;
	div.s32 	%r126, %r155, %r58;
	add.s32 	%r127, %r125, %r17;
	mad.lo.s32 	%r128, %r127, %r52, %r126;
	mad.lo.s32 	%r129, %r128, %r59, %r150;
	mul.lo.s32 	%r130, %r129, %r60;
	cvt.s64.s32 	%rd19, %r130;
	cvt.s64.s32 	%rd20, %r151;
	add.s64 	%rd21, %rd19, %rd20;
	shl.b64 	%rd22, %rd21, 2;
	add.s64 	%rd23, %rd1, %rd22;
	ld.global.f32 	%f27, [%rd23+4];
	add.f32 	%f37, %f37, %f27;
$L__BB1_28:
	@%p17 bra 	$L__BB1_31;
	rem.s32 	%r131, %r154, %r58;
	setp.ne.s32 	%p22, %r131, 0;
	@%p22 bra 	$L__BB1_31;
	div.s32 	%r132, %r24, %r57;
	div.s32 	%r133, %r154, %r58;
	add.s32 	%r134, %r132, %r17;
	mad.lo.s32 	%r135, %r134, %r52, %r133;
	mad.lo.s32 	%r136, %r135, %r59, %r150;
	mul.lo.s32 	%r137, %r136, %r60;
	cvt.s64.s32 	%rd24, %r137;
	cvt.s64.s32 	%rd25, %r151;
	add.s64 	%rd26, %rd24, %rd25;
	shl.b64 	%rd27, %rd26, 2;
	add.s64 	%rd28, %rd1, %rd27;
	ld.global.f32 	%f28, [%rd28+8];
	add.f32 	%f37, %f37, %f28;
$L__BB1_31:
	@%p17 bra 	$L__BB1_34;
	rem.s32 	%r138, %r153, %r58;
	setp.ne.s32 	%p24, %r138, 0;
	@%p24 bra 	$L__BB1_34;
	div.s32 	%r139, %r24, %r57;
	div.s32 	%r140, %r153, %r58;
	add.s32 	%r141, %r139, %r17;
	mad.lo.s32 	%r142, %r141, %r52, %r140;
	mad.lo.s32 	%r143, %r142, %r59, %r150;
	mul.lo.s32 	%r144, %r143, %r60;
	cvt.s64.s32 	%rd29, %r144;
	cvt.s64.s32 	%rd30, %r151;
	add.s64 	%rd31, %rd29, %rd30;
	shl.b64 	%rd32, %rd31, 2;
	add.s64 	%rd33, %rd1, %rd32;
	ld.global.f32 	%f29, [%rd33+12];
	add.f32 	%f37, %f37, %f29;
$L__BB1_34:
	add.s32 	%r151, %r151, 4;
	add.s32 	%r156, %r156, 4;
	sub.s32 	%r155, %r155, %r7;
	sub.s32 	%r154, %r154, %r7;
	sub.s32 	%r153, %r153, %r7;
	sub.s32 	%r152, %r152, %r7;
	setp.ne.s32 	%p25, %r156, 0;
	@%p25 bra 	$L__BB1_22;
$L__BB1_35:
	add.s32 	%r150, %r150, 1;
	setp.ne.s32 	%p26, %r150, %r16;
	@%p26 bra 	$L__BB1_8;
$L__BB1_36:
	mul.wide.s32 	%rd34, %r147, 4;
	add.s64 	%rd35, %rd2, %rd34;
	st.global.f32 	[%rd35], %f37;
	add.s32 	%r147, %r147, %r6;
	setp.lt.s32 	%p27, %r147, %r48;
	@%p27 bra 	$L__BB1_2;
$L__BB1_37:
	ret;

}
	// .globl	_Z17im2col_gpu_kernelIiEviPKT_iiiiiiiiiiiiPS0_
.visible .entry _Z17im2col_gpu_kernelIiEviPKT_iiiiiiiiiiiiPS0_(
	.param .u32 _Z17im2col_gpu_kernelIiEviPKT_iiiiiiiiiiiiPS0__param_0,
	.param .u64 .ptr .align 1 _Z17im2col_gpu_kernelIiEviPKT_iiiiiiiiiiiiPS0__param_1,
	.param .u32 _Z17im2col_gpu_kernelIiEviPKT_iiiiiiiiiiiiPS0__param_2,
	.param .u32 _Z17im2col_gpu_kernelIiEviPKT_iiiiiiiiiiiiPS0__param_3,
	.param .u32 _Z17im2col_gpu_kernelIiEviPKT_iiiiiiiiiiiiPS0__param_4,
	.param .u32 _Z17im2col_gpu_kernelIiEviPKT_iiiiiiiiiiiiPS0__param_5,
	.param .u32 _Z17im2col_gpu_kernelIiEviPKT_iiiiiiiiiiiiPS0__param_6,
	.param .u32 _Z17im2col_gpu_kernelIiEviPKT_iiiiiiiiiiiiPS0__param_7,
	.param .u32 _Z17im2col_gpu_kernelIiEviPKT_iiiiiiiiiiiiPS0__param_8,
	.param .u32 _Z17im2col_gpu_kernelIiEviPKT_iiiiiiiiiiiiPS0__param_9,
	.param .u32 _Z17im2col_gpu_kernelIiEviPKT_iiiiiiiiiiiiPS0__param_10,
	.param .u32 _Z17im2col_gpu_kernelIiEviPKT_iiiiiiiiiiiiPS0__param_11,
	.param .u32 _Z17im2col_gpu_kernelIiEviPKT_iiiiiiiiiiiiPS0__param_12,
	.param .u32 _Z17im2col_gpu_kernelIiEviPKT_iiiiiiiiiiiiPS0__param_13,
	.param .u64 .ptr .align 1 _Z17im2col_gpu_kernelIiEviPKT_iiiiiiiiiiiiPS0__param_14
)
{
	.reg .pred 	%p<87>;
	.reg .b32 	%r<242>;
	.reg .b64 	%rd<112>;

	ld.param.u32 	%r125, [_Z17im2col_gpu_kernelIiEviPKT_iiiiiiiiiiiiPS0__param_0];
	ld.param.u64 	%rd30, [_Z17im2col_gpu_kernelIiEviPKT_iiiiiiiiiiiiPS0__param_1];
	ld.param.u32 	%r126, [_Z17im2col_gpu_kernelIiEviPKT_iiiiiiiiiiiiPS0__param_2];
	ld.param.u32 	%r127, [_Z17im2col_gpu_kernelIiEviPKT_iiiiiiiiiiiiPS0__param_3];
	ld.param.u32 	%r128, [_Z17im2col_gpu_kernelIiEviPKT_iiiiiiiiiiiiPS0__param_4];
	ld.param.u32 	%r129, [_Z17im2col_gpu_kernelIiEviPKT_iiiiiiiiiiiiPS0__param_5];
	ld.param.u32 	%r131, [_Z17im2col_gpu_kernelIiEviPKT_iiiiiiiiiiiiPS0__param_7];
	ld.param.u32 	%r134, [_Z17im2col_gpu_kernelIiEviPKT_iiiiiiiiiiiiPS0__param_10];
	ld.param.u32 	%r135, [_Z17im2col_gpu_kernelIiEviPKT_iiiiiiiiiiiiPS0__param_11];
	ld.param.u32 	%r136, [_Z17im2col_gpu_kernelIiEviPKT_iiiiiiiiiiiiPS0__param_12];
	ld.param.u32 	%r137, [_Z17im2col_gpu_kernelIiEviPKT_iiiiiiiiiiiiPS0__param_13];
	ld.param.u64 	%rd29, [_Z17im2col_gpu_kernelIiEviPKT_iiiiiiiiiiiiPS0__param_14];
	cvta.to.global.u64 	%rd1, %rd30;
	mov.u32 	%r138, %ctaid.x;
	mov.u32 	%r1, %ntid.x;
	mov.u32 	%r139, %tid.x;
	mad.lo.s32 	%r205, %r138, %r1, %r139;
	setp.ge.s32 	%p1, %r205, %r125;
	@%p1 bra 	$L__BB2_47;
	mul.lo.s32 	%r3, %r137, %r136;
	min.s32 	%r140, %r128, %r129;
	setp.lt.s32 	%p2, %r140, 1;
	@%p2 bra 	$L__BB2_47;
	and.b32  	%r4, %r129, 7;
	and.b32  	%r5, %r129, 3;
	and.b32  	%r6, %r129, 2147483640;
	and.b32  	%r7, %r129, 1;
	neg.s32 	%r8, %r6;
	shl.b32 	%r9, %r135, 3;
	shl.b32 	%r10, %r135, 1;
	mul.lo.s32 	%r11, %r135, 3;
	shl.b32 	%r12, %r135, 2;
	mul.lo.s32 	%r13, %r135, 5;
	mul.lo.s32 	%r14, %r135, 6;
	mul.lo.s32 	%r15, %r135, 7;
	sub.s32 	%r16, %r135, %r131;
	sub.s32 	%r17, %r10, %r131;
	sub.s32 	%r18, %r11, %r131;
	sub.s32 	%r19, %r12, %r131;
	sub.s32 	%r20, %r13, %r131;
	sub.s32 	%r21, %r14, %r131;
	sub.s32 	%r22, %r15, %r131;
	mul.wide.s32 	%rd2, %r3, 32;
	mul.wide.s32 	%rd3, %r3, 4;
	cvta.to.global.u64 	%rd4, %rd29;
	mov.u32 	%r141, %nctaid.x;
	mul.lo.s32 	%r23, %r1, %r141;
	mul.lo.s32 	%r142, %r129, %r128;
	mul.lo.s32 	%r24, %r142, %r136;
$L__BB2_3:
	ld.param.u32 	%r204, [_Z17im2col_gpu_kernelIiEviPKT_iiiiiiiiiiiiPS0__param_9];
	ld.param.u32 	%r203, [_Z17im2col_gpu_kernelIiEviPKT_iiiiiiiiiiiiPS0__param_8];
	ld.param.u32 	%r202, [_Z17im2col_gpu_kernelIiEviPKT_iiiiiiiiiiiiPS0__param_6];
	div.s32 	%r144, %r205, %r137;
	div.s32 	%r145, %r144, %r136;
	mul.lo.s32 	%r146, %r145, %r136;
	sub.s32 	%r147, %r144, %r146;
	mul.lo.s32 	%r148, %r144, %r137;
	sub.s32 	%r149, %r205, %r148;
	mul.lo.s32 	%r150, %r147, %r203;
	sub.s32 	%r26, %r150, %r202;
	mul.lo.s32 	%r151, %r149, %r204;
	sub.s32 	%r27, %r151, %r131;
	mad.lo.s32 	%r152, %r24, %r145, %r147;
	mad.lo.s32 	%r153, %r152, %r137, %r149;
	mul.wide.s32 	%rd31, %r153, 4;
	add.s64 	%rd111, %rd4, %rd31;
	mad.lo.s32 	%r154, %r145, %r126, %r26;
	mad.lo.s32 	%r155, %r154, %r127, %r27;
	cvt.s64.s32 	%rd6, %r155;
	add.s32 	%r28, %r16, %r151;
	add.s32 	%r29, %r17, %r151;
	add.s32 	%r30, %r18, %r151;
	add.s32 	%r31, %r19, %r151;
	add.s32 	%r32, %r20, %r151;
	add.s32 	%r33, %r21, %r151;
	add.s32 	%r34, %r22, %r151;
	mov.b32 	%r206, 0;
$L__BB2_4:
	setp.lt.u32 	%p3, %r129, 8;
	mul.lo.s32 	%r157, %r206, %r134;
	add.s32 	%r36, %r157, %r26;
	mul.lo.s32 	%r37, %r157, %r127;
	mov.b32 	%r237, 0;
	@%p3 bra 	$L__BB2_23;
	add.s32 	%r222, %r135, %r37;
	add.s32 	%r221, %r10, %r37;
	add.s32 	%r220, %r11, %r37;
	add.s32 	%r219, %r12, %r37;
	add.s32 	%r218, %r13, %r37;
	add.s32 	%r217, %r14, %r37;
	add.s32 	%r216, %r15, %r37;
	mov.u64 	%rd104, %rd111;
	mov.u32 	%r207, %r27;
	mov.u32 	%r208, %r34;
	mov.u32 	%r209, %r33;
	mov.u32 	%r210, %r32;
	mov.u32 	%r211, %r31;
	mov.u32 	%r212, %r30;
	mov.u32 	%r213, %r29;
	mov.u32 	%r214, %r28;
	mov.u32 	%r215, %r37;
	mov.u32 	%r223, %r8;
$L__BB2_6:
	.pragma "nounroll";
	setp.ge.s32 	%p4, %r36, %r126;
	or.b32  	%r159, %r36, %r207;
	setp.lt.s32 	%p5, %r159, 0;
	setp.ge.s32 	%p6, %r207, %r127;
	or.pred  	%p7, %p4, %p6;
	mov.b32 	%r224, 0;
	or.pred  	%p8, %p7, %p5;
	@%p8 bra 	$L__BB2_8;
	cvt.s64.s32 	%rd33, %r215;
	add.s64 	%rd34, %rd33, %rd6;
	shl.b64 	%rd35, %rd34, 2;
	add.s64 	%rd36, %rd1, %rd35;
	ld.global.u32 	%r224, [%rd36];
$L__BB2_8:
	or.b32  	%r161, %r36, %r214;
	st.global.u32 	[%rd104], %r224;
	setp.lt.s32 	%p10, %r161, 0;
	setp.ge.s32 	%p11, %r214, %r127;
	or.pred  	%p12, %p4, %p11;
	mov.b32 	%r225, 0;
	or.pred  	%p13, %p12, %p10;
	@%p13 bra 	$L__BB2_10;
	cvt.s64.s32 	%rd37, %r222;
	add.s64 	%rd38, %rd37, %rd6;
	shl.b64 	%rd39, %rd38, 2;
	add.s64 	%rd40, %rd1, %rd39;
	ld.global.u32 	%r225, [%rd40];
$L__BB2_10:
	or.b32  	%r163, %r36, %r213;
	add.s64 	%rd9, %rd104, %rd3;
	st.global.u32 	[%rd9], %r225;
	setp.lt.s32 	%p15, %r163, 0;
	setp.ge.s32 	%p16, %r213, %r127;
	or.pred  	%p17, %p4, %p16;
	mov.b32 	%r226, 0;
	or.pred  	%p18, %p17, %p15;
	@%p18 bra 	$L__BB2_12;
	cvt.s64.s32 	%rd41, %r221;
	add.s64 	%rd42, %rd41, %rd6;
	shl.b64 	%rd43, %rd42, 2;
	add.s64 	%rd44, %rd1, %rd43;
	ld.global.u32 	%r226, [%rd44];
$L__BB2_12:
	or.b32  	%r165, %r36, %r212;
	add.s64 	%rd10, %rd9, %rd3;
	st.global.u32 	[%rd10], %r226;
	setp.lt.s32 	%p20, %r165, 0;
	setp.ge.s32 	%p21, %r212, %r127;
	or.pred  	%p22, %p4, %p21;
	mov.b32 	%r227, 0;
	or.pred  	%p23, %p22, %p20;
	@%p23 bra 	$L__BB2_14;
	cvt.s64.s32 	%rd45, %r220;
	add.s64 	%rd46, %rd45, %rd6;
	shl.b64 	%rd47, %rd46, 2;
	add.s64 	%rd48, %rd1, %rd47;
	ld.global.u32 	%r227, [%rd48];
$L__BB2_14:
	or.b32  	%r167, %r36, %r211;
	add.s64 	%rd11, %rd10, %rd3;
	st.global.u32 	[%rd11], %r227;
	setp.lt.s32 	%p25, %r167, 0;
	setp.ge.s32 	%p26, %r211, %r127;
	or.pred  	%p27, %p4, %p26;
	mov.b32 	%r228, 0;
	or.pred  	%p28, %p27, %p25;
	@%p28 bra 	$L__BB2_16;
	cvt.s64.s32 	%rd49, %r219;
	add.s64 	%rd50, %rd49, %rd6;
	shl.b64 	%rd51, %rd50, 2;
	add.s64 	%rd52, %rd1, %rd51;
	ld.global.u32 	%r228, [%rd52];
$L__BB2_16:
	or.b32  	%r169, %r36, %r210;
	add.s64 	%rd12, %rd11, %rd3;
	st.global.u32 	[%rd12], %r228;
	setp.lt.s32 	%p30, %r169, 0;
	setp.ge.s32 	%p31, %r210, %r127;
	or.pred  	%p32, %p4, %p31;
	mov.b32 	%r229, 0;
	or.pred  	%p33, %p32, %p30;
	@%p33 bra 	$L__BB2_18;
	cvt.s64.s32 	%rd53, %r218;
	add.s64 	%rd54, %rd53, %rd6;
	shl.b64 	%rd55, %rd54, 2;
	add.s64 	%rd56, %rd1, %rd55;
	ld.global.u32 	%r229, [%rd56];
$L__BB2_18:
	or.b32  	%r171, %r36, %r209;
	add.s64 	%rd13, %rd12, %rd3;
	st.global.u32 	[%rd13], %r229;
	setp.lt.s32 	%p35, %r171, 0;
	setp.ge.s32 	%p36, %r209, %r127;
	or.pred  	%p37, %p4, %p36;
	mov.b32 	%r230, 0;
	or.pred  	%p38, %p37, %p35;
	@%p38 bra 	$L__BB2_20;
	cvt.s64.s32 	%rd57, %r217;
	add.s64 	%rd58, %rd57, %rd6;
	shl.b64 	%rd59, %rd58, 2;
	add.s64 	%rd60, %rd1, %rd59;
	ld.global.u32 	%r230, [%rd60];
$L__BB2_20:
	or.b32  	%r173, %r36, %r208;
	add.s64 	%rd14, %rd13, %rd3;
	st.global.u32 	[%rd14], %r230;
	setp.lt.s32 	%p40, %r173, 0;
	setp.ge.s32 	%p41, %r208, %r127;
	or.pred  	%p42, %p4, %p41;
	mov.b32 	%r231, 0;
	or.pred  	%p43, %p42, %p40;
	@%p43 bra 	$L__BB2_22;
	cvt.s64.s32 	%rd61, %r216;
	add.s64 	%rd62, %rd61, %rd6;
	shl.b64 	%rd63, %rd62, 2;
	add.s64 	%rd64, %rd1, %rd63;
	ld.global.u32 	%r231, [%rd64];
$L__BB2_22:
	add.s64 	%rd65, %rd14, %rd3;
	st.global.u32 	[%rd65], %r231;
	add.s32 	%r223, %r223, 8;
	add.s32 	%r222, %r222, %r9;
	add.s32 	%r221, %r221, %r9;
	add.s32 	%r220, %r220, %r9;
	add.s32 	%r219, %r219, %r9;
	add.s32 	%r218, %r218, %r9;
	add.s32 	%r217, %r217, %r9;
	add.s32 	%r216, %r216, %r9;
	add.s32 	%r215, %r215, %r9;
	add.s32 	%r214, %r214, %r9;
	add.s32 	%r213, %r213, %r9;
	add.s32 	%r212, %r212, %r9;
	add.s32 	%r211, %r211, %r9;
	add.s32 	%r210, %r210, %r9;
	add.s32 	%r209, %r209, %r9;
	add.s32 	%r208, %r208, %r9;
	add.s32 	%r207, %r207, %r9;
	add.s64 	%rd111, %rd104, %rd2;
	setp.ne.s32 	%p44, %r223, 0;
	add.s64 	%rd104, %rd65, %rd3;
	mov.u32 	%r237, %r6;
	@%p44 bra 	$L__BB2_6;
$L__BB2_23:
	setp.eq.s32 	%p45, %r4, 0;
	@%p45 bra 	$L__BB2_45;
	add.s32 	%r174, %r4, -1;
	setp.lt.u32 	%p46, %r174, 3;
	@%p46 bra 	$L__BB2_34;
	setp.ge.s32 	%p47, %r36, %r126;
	mul.lo.s32 	%r96, %r237, %r135;
	add.s32 	%r97, %r96, %r27;
	or.b32  	%r177, %r36, %r97;
	setp.lt.s32 	%p48, %r177, 0;
	setp.ge.s32 	%p49, %r97, %r127;
	or.pred  	%p50, %p47, %p49;
	mov.b32 	%r233, 0;
	or.pred  	%p51, %p50, %p48;
	@%p51 bra 	$L__BB2_27;
	add.s32 	%r178, %r96, %r37;
	cvt.s64.s32 	%rd67, %r178;
	add.s64 	%rd68, %rd67, %rd6;
	shl.b64 	%rd69, %rd68, 2;
	add.s64 	%rd70, %rd1, %rd69;
	ld.global.u32 	%r233, [%rd70];
$L__BB2_27:
	add.s32 	%r101, %r97, %r135;
	or.b32  	%r180, %r36, %r101;
	st.global.u32 	[%rd111], %r233;
	add.s32 	%r100, %r96, %r135;
	setp.lt.s32 	%p53, %r180, 0;
	setp.ge.s32 	%p54, %r101, %r127;
	or.pred  	%p55, %p47, %p54;
	mov.b32 	%r234, 0;
	or.pred  	%p56, %p55, %p53;
	@%p56 bra 	$L__BB2_29;
	add.s32 	%r181, %r100, %r37;
	cvt.s64.s32 	%rd71, %r181;
	add.s64 	%rd72, %rd71, %rd6;
	shl.b64 	%rd73, %rd72, 2;
	add.s64 	%rd74, %rd1, %rd73;
	ld.global.u32 	%r234, [%rd74];
$L__BB2_29:
	mul.wide.s32 	%rd75, %r3, 4;
	add.s64 	%rd19, %rd111, %rd75;
	add.s32 	%r105, %r101, %r135;
	or.b32  	%r183, %r36, %r105;
	st.global.u32 	[%rd19], %r234;
	add.s32 	%r104, %r100, %r135;
	setp.lt.s32 	%p58, %r183, 0;
	setp.ge.s32 	%p59, %r105, %r127;
	or.pred  	%p60, %p47, %p59;
	mov.b32 	%r235, 0;
	or.pred  	%p61, %p60, %p58;
	@%p61 bra 	$L__BB2_31;
	add.s32 	%r184, %r104, %r37;
	cvt.s64.s32 	%rd76, %r184;
	add.s64 	%rd77, %rd76, %rd6;
	shl.b64 	%rd78, %rd77, 2;
	add.s64 	%rd79, %rd1, %rd78;
	ld.global.u32 	%r235, [%rd79];
$L__BB2_31:
	mul.wide.s32 	%rd80, %r3, 4;
	add.s64 	%rd20, %rd19, %rd80;
	add.s32 	%r186, %r105, %r135;
	or.b32  	%r187, %r36, %r186;
	st.global.u32 	[%rd20], %r235;
	setp.lt.s32 	%p63, %r187, 0;
	setp.ge.s32 	%p64, %r186, %r127;
	or.pred  	%p65, %p47, %p64;
	mov.b32 	%r236, 0;
	or.pred  	%p66, %p65, %p63;
	@%p66 bra 	$L__BB2_33;
	add.s32 	%r188, %r104, %r135;
	add.s32 	%r189, %r188, %r37;
	cvt.s64.s32 	%rd81, %r189;
	add.s64 	%rd82, %rd81, %rd6;
	shl.b64 	%rd83, %rd82, 2;
	add.s64 	%rd84, %rd1, %rd83;
	ld.global.u32 	%r236, [%rd84];
$L__BB2_33:
	mul.wide.s32 	%rd85, %r3, 4;
	add.s64 	%rd86, %rd20, %rd85;
	st.global.u32 	[%rd86], %r236;
	add.s64 	%rd111, %rd86, %rd85;
	add.s32 	%r237, %r237, 4;
$L__BB2_34:
	setp.eq.s32 	%p67, %r5, 0;
	@%p67 bra 	$L__BB2_45;
	setp.eq.s32 	%p68, %r5, 1;
	@%p68 bra 	$L__BB2_41;
	setp.ge.s32 	%p69, %r36, %r126;
	mul.lo.s32 	%r112, %r237, %r135;
	add.s32 	%r113, %r112, %r27;
	or.b32  	%r191, %r36, %r113;
	setp.lt.s32 	%p70, %r191, 0;
	setp.ge.s32 	%p71, %r113, %r127;
	or.pred  	%p72, %p69, %p71;
	mov.b32 	%r238, 0;
	or.pred  	%p73, %p72, %p70;
	@%p73 bra 	$L__BB2_38;
	add.s32 	%r192, %r112, %r37;
	cvt.s64.s32 	%rd88, %r192;
	add.s64 	%rd89, %rd88, %rd6;
	shl.b64 	%rd90, %rd89, 2;
	add.s64 	%rd91, %rd1, %rd90;
	ld.global.u32 	%r238, [%rd91];
$L__BB2_38:
	add.s32 	%r194, %r113, %r135;
	or.b32  	%r195, %r36, %r194;
	st.global.u32 	[%rd111], %r238;
	setp.lt.s32 	%p75, %r195, 0;
	setp.ge.s32 	%p76, %r194, %r127;
	or.pred  	%p77, %p69, %p76;
	mov.b32 	%r239, 0;
	or.pred  	%p78, %p77, %p75;
	@%p78 bra 	$L__BB2_40;
	add.s32 	%r196, %r112, %r135;
	add.s32 	%r197, %r196, %r37;
	cvt.s64.s32 	%rd92, %r197;
	add.s64 	%rd93, %rd92, %rd6;
	shl.b64 	%rd94, %rd93, 2;
	add.s64 	%rd95, %rd1, %rd94;
	ld.global.u32 	%r239, [%rd95];
$L__BB2_40:
	mul.wide.s32 	%rd96, %r3, 4;
	add.s64 	%rd97, %rd111, %rd96;
	st.global.u32 	[%rd97], %r239;
	add.s64 	%rd111, %rd97, %rd96;
	add.s32 	%r237, %r237, 2;
$L__BB2_41:
	setp.eq.s32 	%p79, %r7, 0;
	@%p79 bra 	$L__BB2_45;
	setp.ge.s32 	%p80, %r36, %r126;
	mul.lo.s32 	%r120, %r237, %r135;
	add.s32 	%r199, %r120, %r27;
	or.b32  	%r200, %r36, %r199;
	setp.lt.s32 	%p81, %r200, 0;
	setp.ge.s32 	%p82, %r199, %r127;
	or.pred  	%p83, %p80, %p82;
	mov.b32 	%r241, 0;
	or.pred  	%p84, %p83, %p81;
	@%p84 bra 	$L__BB2_44;
	add.s32 	%r201, %r120, %r37;
	cvt.s64.s32 	%rd98, %r201;
	add.s64 	%rd99, %rd98, %rd6;
	shl.b64 	%rd100, %rd99, 2;
	add.s64 	%rd101, %rd1, %rd100;
	ld.global.u32 	%r241, [%rd101];
$L__BB2_44:
	st.global.u32 	[%rd111], %r241;
	mul.wide.s32 	%rd102, %r3, 4;
	add.s64 	%rd111, %rd111, %rd102;
$L__BB2_45:
	add.s32 	%r206, %r206, 1;
	setp.ne.s32 	%p85, %r206, %r128;
	@%p85 bra 	$L__BB2_4;
	add.s32 	%r205, %r205, %r23;
	setp.lt.s32 	%p86, %r205, %r125;
	@%p86 bra 	$L__BB2_3;
$L__BB2_47:
	ret;

}
	// .globl	_Z17col2im_gpu_kernelIiEviPKT_iiiiiiiiiiiiiPS0_
.visible .entry _Z17col2im_gpu_kernelIiEviPKT_iiiiiiiiiiiiiPS0_(
	.param .u32 _Z17col2im_gpu_kernelIiEviPKT_iiiiiiiiiiiiiPS0__param_0,
	.param .u64 .ptr .align 1 _Z17col2im_gpu_kernelIiEviPKT_iiiiiiiiiiiiiPS0__param_1,
	.param .u32 _Z17col2im_gpu_kernelIiEviPKT_iiiiiiiiiiiiiPS0__param_2,
	.param .u32 _Z17col2im_gpu_kernelIiEviPKT_iiiiiiiiiiiiiPS0__param_3,
	.param .u32 _Z17col2im_gpu_kernelIiEviPKT_iiiiiiiiiiiiiPS0__param_4,
	.param .u32 _Z17col2im_gpu_kernelIiEviPKT_iiiiiiiiiiiiiPS0__param_5,
	.param .u32 _Z17col2im_gpu_kernelIiEviPKT_iiiiiiiiiiiiiPS0__param_6,
	.param .u32 _Z17col2im_gpu_kernelIiEviPKT_iiiiiiiiiiiiiPS0__param_7,
	.param .u32 _Z17col2im_gpu_kernelIiEviPKT_iiiiiiiiiiiiiPS0__param_8,
	.param .u32 _Z17col2im_gpu_kernelIiEviPKT_iiiiiiiiiiiiiPS0__param_9,
	.param .u32 _Z17col2im_gpu_kernelIiEviPKT_iiiiiiiiiiiiiPS0__param_10,
	.param .u32 _Z17col2im_gpu_kernelIiEviPKT_iiiiiiiiiiiiiPS0__param_11,
	.param .u32 _Z17col2im_gpu_kernelIiEviPKT_iiiiiiiiiiiiiPS0__param_12,
	.param .u32 _Z17col2im_gpu_kernelIiEviPKT_iiiiiiiiiiiiiPS0__param_13,
	.param .u32 _Z17col2im_gpu_kernelIiEviPKT_iiiiiiiiiiiiiPS0__param_14,
	.param .u64 .ptr .align 1 _Z17col2im_gpu_kernelIiEviPKT_iiiiiiiiiiiiiPS0__param_15
)
{
	.reg .pred 	%p<28>;
	.reg .b32 	%r<199>;
	.reg .b64 	%rd<36>;

	ld.param.u32 	%r67, [_Z17col2im_gpu_kernelIiEviPKT_iiiiiiiiiiiiiPS0__param_0];
	ld.param.u64 	%rd4, [_Z17col2im_gpu_kernelIiEviPKT_iiiiiiiiiiiiiPS0__param_1];
	ld.param.u32 	%r68, [_Z17col2im_gpu_kernelIiEviPKT_iiiiiiiiiiiiiPS0__param_2];
	ld.param.u32 	%r69, [_Z17col2im_gpu_kernelIiEviPKT_iiiiiiiiiiiiiPS0__param_3];
	ld.param.u32 	%r70, [_Z17col2im_gpu_kernelIiEviPKT_iiiiiiiiiiiiiPS0__param_5];
	ld.param.u32 	%r71, [_Z17col2im_gpu_kernelIiEviPKT_iiiiiiiiiiiiiPS0__param_6];
	ld.param.u32 	%r74, [_Z17col2im_gpu_kernelIiEviPKT_iiiiiiiiiiiiiPS0__param_9];
	ld.param.u32 	%r75, [_Z17col2im_gpu_kernelIiEviPKT_iiiiiiiiiiiiiPS0__param_10];
	ld.param.u32 	%r76, [_Z17col2im_gpu_kernelIiEviPKT_iiiiiiiiiiiiiPS0__param_11];
	ld.param.u32 	%r77, [_Z17col2im_gpu_kernelIiEviPKT_iiiiiiiiiiiiiPS0__param_12];
	ld.param.u32 	%r78, [_Z17col2im_gpu_kernelIiEviPKT_iiiiiiiiiiiiiPS0__param_13];
	ld.param.u32 	%r79, [_Z17col2im_gpu_kernelIiEviPKT_iiiiiiiiiiiiiPS0__param_14];
	ld.param.u64 	%rd3, [_Z17col2im_gpu_kernelIiEviPKT_iiiiiiiiiiiiiPS0__param_15];
	cvta.to.global.u64 	%rd1, %rd4;
	mov.u32 	%r80, %ctaid.x;
	mov.u32 	%r1, %ntid.x;
	mov.u32 	%r81, %tid.x;
	mad.lo.s32 	%r176, %r80, %r1, %r81;
	setp.ge.s32 	%p1, %r176, %r67;
	@%p1 bra 	$L__BB3_37;
	mul.lo.s32 	%r3, %r69, %r68;
	add.s32 	%r82, %r71, -1;
	mul.lo.s32 	%r4, %r77, %r82;
	add.s32 	%r83, %r70, -1;
	mul.lo.s32 	%r5, %r76, %r83;
	mov.u32 	%r84, %nctaid.x;
	mul.lo.s32 	%r6, %r1, %r84;
	shl.b32 	%r7, %r75, 2;
	cvta.to.global.u64 	%rd2, %rd3;
$L__BB3_2:
	ld.param.u32 	%r175, [_Z17col2im_gpu_kernelIiEviPKT_iiiiiiiiiiiiiPS0__param_8];
	ld.param.u32 	%r174, [_Z17col2im_gpu_kernelIiEviPKT_iiiiiiiiiiiiiPS0__param_7];
	div.s32 	%r86, %r176, %r69;
	mul.lo.s32 	%r87, %r86, %r69;
	sub.s32 	%r88, %r176, %r87;
	add.s32 	%r9, %r88, %r175;
	rem.s32 	%r89, %r86, %r68;
	add.s32 	%r10, %r89, %r174;
	setp.le.s32 	%p2, %r9, %r4;
	mov.b32 	%r177, 0;
	@%p2 bra 	$L__BB3_4;
	not.b32 	%r90, %r4;
	add.s32 	%r91, %r9, %r90;
	div.s32 	%r92, %r91, %r75;
	add.s32 	%r177, %r92, 1;
$L__BB3_4:
	div.s32 	%r94, %r9, %r75;
	add.s32 	%r95, %r94, 1;
	min.s32 	%r13, %r95, %r79;
	setp.le.s32 	%p3, %r10, %r5;
	mov.b32 	%r179, 0;
	@%p3 bra 	$L__BB3_6;
	not.b32 	%r96, %r5;
	add.s32 	%r97, %r10, %r96;
	div.s32 	%r98, %r97, %r74;
	add.s32 	%r179, %r98, 1;
$L__BB3_6:
	div.s32 	%r100, %r10, %r74;
	add.s32 	%r101, %r100, 1;
	min.s32 	%r16, %r101, %r78;
	setp.ge.s32 	%p4, %r179, %r16;
	mov.b32 	%r194, 0;
	@%p4 bra 	$L__BB3_36;
	div.s32 	%r103, %r176, %r3;
	mul.lo.s32 	%r17, %r103, %r70;
	sub.s32 	%r104, %r13, %r177;
	and.b32  	%r18, %r104, 3;
	mul.lo.s32 	%r105, %r177, %r75;
	sub.s32 	%r19, %r9, %r105;
	add.s32 	%r106, %r105, %r75;
	sub.s32 	%r20, %r9, %r106;
	add.s32 	%r107, %r106, %r75;
	sub.s32 	%r21, %r9, %r107;
	add.s32 	%r22, %r177, 3;
	mov.b32 	%r194, 0;
	cvt.s64.s32 	%rd13, %r177;
$L__BB3_8:
	setp.ge.s32 	%p5, %r177, %r13;
	@%p5 bra 	$L__BB3_35;
	setp.eq.s32 	%p6, %r18, 0;
	mul.lo.s32 	%r109, %r179, %r74;
	sub.s32 	%r25, %r10, %r109;
	rem.s32 	%r26, %r25, %r76;
	mov.u32 	%r183, %r177;
	@%p6 bra 	$L__BB3_20;
	setp.ne.s32 	%p7, %r26, 0;
	@%p7 bra 	$L__BB3_13;
	rem.s32 	%r110, %r19, %r77;
	setp.ne.s32 	%p8, %r110, 0;
	@%p8 bra 	$L__BB3_13;
	div.s32 	%r111, %r25, %r76;
	div.s32 	%r112, %r19, %r77;
	add.s32 	%r113, %r111, %r17;
	mad.lo.s32 	%r114, %r113, %r71, %r112;
	mad.lo.s32 	%r115, %r114, %r78, %r179;
	mad.lo.s32 	%r116, %r115, %r79, %r177;
	mul.wide.s32 	%rd5, %r116, 4;
	add.s64 	%rd6, %rd1, %rd5;
	ld.global.u32 	%r117, [%rd6];
	add.s32 	%r194, %r117, %r194;
$L__BB3_13:
	add.s32 	%r183, %r177, 1;
	setp.eq.s32 	%p9, %r18, 1;
	@%p9 bra 	$L__BB3_20;
	setp.ne.s32 	%p10, %r26, 0;
	@%p10 bra 	$L__BB3_17;
	rem.s32 	%r118, %r20, %r77;
	setp.ne.s32 	%p11, %r118, 0;
	@%p11 bra 	$L__BB3_17;
	div.s32 	%r119, %r25, %r76;
	div.s32 	%r120, %r20, %r77;
	add.s32 	%r121, %r119, %r17;
	mad.lo.s32 	%r122, %r121, %r71, %r120;
	mad.lo.s32 	%r123, %r122, %r78, %r179;
	mul.lo.s32 	%r124, %r123, %r79;
	cvt.s64.s32 	%rd7, %r124;
	add.s64 	%rd9, %rd7, %rd13;
	shl.b64 	%rd10, %rd9, 2;
	add.s64 	%rd11, %rd1, %rd10;
	ld.global.u32 	%r125, [%rd11+4];
	add.s32 	%r194, %r125, %r194;
$L__BB3_17:
	setp.eq.s32 	%p13, %r18, 2;
	or.pred  	%p14, %p13, %p10;
	add.s32 	%r126, %r177, 2;
	selp.b32 	%r183, %r126, %r22, %p13;
	@%p14 bra 	$L__BB3_20;
	rem.s32 	%r127, %r21, %r77;
	setp.ne.s32 	%p15, %r127, 0;
	mov.u32 	%r183, %r22;
	@%p15 bra 	$L__BB3_20;
	div.s32 	%r128, %r25, %r76;
	div.s32 	%r129, %r21, %r77;
	add.s32 	%r130, %r128, %r17;
	mad.lo.s32 	%r131, %r130, %r71, %r129;
	mad.lo.s32 	%r132, %r131, %r78, %r179;
	mul.lo.s32 	%r133, %r132, %r79;
	cvt.s64.s32 	%rd12, %r133;
	add.s64 	%rd14, %rd12, %rd13;
	shl.b64 	%rd15, %rd14, 2;
	add.s64 	%rd16, %rd1, %rd15;
	ld.global.u32 	%r134, [%rd16+8];
	add.s32 	%r194, %r134, %r194;
	mov.u32 	%r183, %r22;
$L__BB3_20:
	sub.s32 	%r135, %r177, %r13;
	setp.gt.u32 	%p16, %r135, -4;
	@%p16 bra 	$L__BB3_35;
	sub.s32 	%r190, %r183, %r13;
	mul.lo.s32 	%r136, %r75, %r183;
	add.s32 	%r137, %r136, %r75;
	sub.s32 	%r189, %r9, %r137;
	add.s32 	%r138, %r183, 2;
	mul.lo.s32 	%r139, %r75, %r138;
	sub.s32 	%r188, %r9, %r139;
	add.s32 	%r140, %r183, 3;
	mul.lo.s32 	%r141, %r75, %r140;
	sub.s32 	%r187, %r9, %r141;
	sub.s32 	%r186, %r9, %r136;
$L__BB3_22:
	setp.ne.s32 	%p17, %r26, 0;
	@%p17 bra 	$L__BB3_25;
	rem.s32 	%r142, %r186, %r77;
	setp.ne.s32 	%p18, %r142, 0;
	@%p18 bra 	$L__BB3_25;
	div.s32 	%r143, %r25, %r76;
	div.s32 	%r144, %r186, %r77;
	add.s32 	%r145, %r143, %r17;
	mad.lo.s32 	%r146, %r145, %r71, %r144;
	mad.lo.s32 	%r147, %r146, %r78, %r179;
	mad.lo.s32 	%r148, %r147, %r79, %r183;
	mul.wide.s32 	%rd17, %r148, 4;
	add.s64 	%rd18, %rd1, %rd17;
	ld.global.u32 	%r149, [%rd18];
	add.s32 	%r194, %r149, %r194;
$L__BB3_25:
	@%p17 bra 	$L__BB3_28;
	rem.s32 	%r150, %r189, %r77;
	setp.ne.s32 	%p20, %r150, 0;
	@%p20 bra 	$L__BB3_28;
	div.s32 	%r151, %r25, %r76;
	div.s32 	%r152, %r189, %r77;
	add.s32 	%r153, %r151, %r17;
	mad.lo.s32 	%r154, %r153, %r71, %r152;
	mad.lo.s32 	%r155, %r154, %r78, %r179;
	mul.lo.s32 	%r156, %r155, %r79;
	cvt.s64.s32 	%rd19, %r156;
	cvt.s64.s32 	%rd20, %r183;
	add.s64 	%rd21, %rd19, %rd20;
	shl.b64 	%rd22, %rd21, 2;
	add.s64 	%rd23, %rd1, %rd22;
	ld.global.u32 	%r157, [%rd23+4];
	add.s32 	%r194, %r157, %r194;
$L__BB3_28:
	@%p17 bra 	$L__BB3_31;
	rem.s32 	%r158, %r188, %r77;
	setp.ne.s32 	%p22, %r158, 0;
	@%p22 bra 	$L__BB3_31;
	div.s32 	%r159, %r25, %r76;
	div.s32 	%r160, %r188, %r77;
	add.s32 	%r161, %r159, %r17;
	mad.lo.s32 	%r162, %r161, %r71, %r160;
	mad.lo.s32 	%r163, %r162, %r78, %r179;
	mul.lo.s32 	%r164, %r163, %r79;
	cvt.s64.s32 	%rd24, %r164;
	cvt.s64.s32 	%rd25, %r183;
	add.s64 	%rd26, %rd24, %rd25;
	shl.b64 	%rd27, %rd26, 2;
	add.s64 	%rd28, %rd1, %rd27;
	ld.global.u32 	%r165, [%rd28+8];
	add.s32 	%r194, %r165, %r194;
$L__BB3_31:
	@%p17 bra 	$L__BB3_34;
	rem.s32 	%r166, %r187, %r77;
	setp.ne.s32 	%p24, %r166, 0;
	@%p24 bra 	$L__BB3_34;
	div.s32 	%r167, %r25, %r76;
	div.s32 	%r168, %r187, %r77;
	add.s32 	%r169, %r167, %r17;
	mad.lo.s32 	%r170, %r169, %r71, %r168;
	mad.lo.s32 	%r171, %r170, %r78, %r179;
	mul.lo.s32 	%r172, %r171, %r79;
	cvt.s64.s32 	%rd29, %r172;
	cvt.s64.s32 	%rd30, %r183;
	add.s64 	%rd31, %rd29, %rd30;
	shl.b64 	%rd32, %rd31, 2;
	add.s64 	%rd33, %rd1, %rd32;
	ld.global.u32 	%r173, [%rd33+12];
	add.s32 	%r194, %r173, %r194;
$L__BB3_34:
	add.s32 	%r183, %r183, 4;
	add.s32 	%r190, %r190, 4;
	sub.s32 	%r189, %r189, %r7;
	sub.s32 	%r188, %r188, %r7;
	sub.s32 	%r187, %r187, %r7;
	sub.s32 	%r186, %r186, %r7;
	setp.ne.s32 	%p25, %r190, 0;
	@%p25 bra 	$L__BB3_22;
$L__BB3_35:
	add.s32 	%r179, %r179, 1;
	setp.ne.s32 	%p26, %r179, %r16;
	@%p26 bra 	$L__BB3_8;
$L__BB3_36:
	mul.wide.s32 	%rd34, %r176, 4;
	add.s64 	%rd35, %rd2, %rd34;
	st.global.u32 	[%rd35], %r194;
	add.s32 	%r176, %r176, %r6;
	setp.lt.s32 	%p27, %r176, %r67;
	@%p27 bra 	$L__BB3_2;
$L__BB3_37:
	ret;

}
	// .globl	_Z17im2col_gpu_kernelIhEviPKT_iiiiiiiiiiiiPS0_
.visible .entry _Z17im2col_gpu_kernelIhEviPKT_iiiiiiiiiiiiPS0_(
	.param .u32 _Z17im2col_gpu_kernelIhEviPKT_iiiiiiiiiiiiPS0__param_0,
	.param .u64 .ptr .align 1 _Z17im2col_gpu_kernelIhEviPKT_iiiiiiiiiiiiPS0__param_1,
	.param .u32 _Z17im2col_gpu_kernelIhEviPKT_iiiiiiiiiiiiPS0__param_2,
	.param .u32 _Z17im2col_gpu_kernelIhEviPKT_iiiiiiiiiiiiPS0__param_3,
	.param .u32 _Z17im2col_gpu_kernelIhEviPKT_iiiiiiiiiiiiPS0__param_4,
	.param .u32 _Z17im2col_gpu_kernelIhEviPKT_iiiiiiiiiiiiPS0__param_5,
	.param .u32 _Z17im2col_gpu_kernelIhEviPKT_iiiiiiiiiiiiPS0__param_6,
	.param .u32 _Z17im2col_gpu_kernelIhEviPKT_iiiiiiiiiiiiPS0__param_7,
	.param .u32 _Z17im2col_gpu_kernelIhEviPKT_iiiiiiiiiiiiPS0__param_8,
	.param .u32 _Z17im2col_gpu_kernelIhEviPKT_iiiiiiiiiiiiPS0__param_9,
	.param .u32 _Z17im2col_gpu_kernelIhEviPKT_iiiiiiiiiiiiPS0__param_10,
	.param .u32 _Z17im2col_gpu_kernelIhEviPKT_iiiiiiiiiiiiPS0__param_11,
	.param .u32 _Z17im2col_gpu_kernelIhEviPKT_iiiiiiiiiiiiPS0__param_12,
	.param .u32 _Z17im2col_gpu_kernelIhEviPKT_iiiiiiiiiiiiPS0__param_13,
	.param .u64 .ptr .align 1 _Z17im2col_gpu_kernelIhEviPKT_iiiiiiiiiiiiPS0__param_14
)
{
	.reg .pred 	%p<88>;
	.reg .b16 	%rs<61>;
	.reg .b32 	%r<183>;
	.reg .b64 	%rd<102>;

	ld.param.u32 	%r87, [_Z17im2col_gpu_kernelIhEviPKT_iiiiiiiiiiiiPS0__param_0];
	ld.param.u64 	%rd26, [_Z17im2col_gpu_kernelIhEviPKT_iiiiiiiiiiiiPS0__param_1];
	ld.param.u32 	%r88, [_Z17im2col_gpu_kernelIhEviPKT_iiiiiiiiiiiiPS0__param_2];
	ld.param.u32 	%r89, [_Z17im2col_gpu_kernelIhEviPKT_iiiiiiiiiiiiPS0__param_3];
	ld.param.u32 	%r90, [_Z17im2col_gpu_kernelIhEviPKT_iiiiiiiiiiiiPS0__param_4];
	ld.param.u32 	%r91, [_Z17im2col_gpu_kernelIhEviPKT_iiiiiiiiiiiiPS0__param_5];
	ld.param.u32 	%r93, [_Z17im2col_gpu_kernelIhEviPKT_iiiiiiiiiiiiPS0__param_7];
	ld.param.u32 	%r96, [_Z17im2col_gpu_kernelIhEviPKT_iiiiiiiiiiiiPS0__param_10];
	ld.param.u32 	%r97, [_Z17im2col_gpu_kernelIhEviPKT_iiiiiiiiiiiiPS0__param_11];
	ld.param.u32 	%r98, [_Z17im2col_gpu_kernelIhEviPKT_iiiiiiiiiiiiPS0__param_12];
	ld.param.u32 	%r99, [_Z17im2col_gpu_kernelIhEviPKT_iiiiiiiiiiiiPS0__param_13];
	cvta.to.global.u64 	%rd1, %rd26;
	mov.u32 	%r100, %ctaid.x;
	mov.u32 	%r1, %ntid.x;
	mov.u32 	%r101, %tid.x;
	mad.lo.s32 	%r161, %r100, %r1, %r101;
	setp.ge.s32 	%p1, %r161, %r87;
	@%p1 bra 	$L__BB4_47;
	mul.lo.s32 	%r3, %r99, %r98;
	min.s32 	%r102, %r90, %r91;
	setp.lt.s32 	%p2, %r102, 1;
	@%p2 bra 	$L__BB4_47;
	and.b32  	%r4, %r91, 7;
	and.b32  	%r5, %r91, 2147483640;
	shl.b32 	%r6, %r97, 3;
	shl.b32 	%r7, %r97, 1;
	mul.lo.s32 	%r8, %r97, 3;
	shl.b32 	%r9, %r97, 2;
	mul.lo.s32 	%r10, %r97, 5;
	mul.lo.s32 	%r11, %r97, 6;
	mul.lo.s32 	%r12, %r97, 7;
	sub.s32 	%r13, %r97, %r93;
	mov.u32 	%r103, %nctaid.x;
	mul.lo.s32 	%r14, %r1, %r103;
	mul.lo.s32 	%r104, %r91, %r90;
	mul.lo.s32 	%r15, %r104, %r98;
$L__BB4_3:
	ld.param.u64 	%rd92, [_Z17im2col_gpu_kernelIhEviPKT_iiiiiiiiiiiiPS0__param_14];
	ld.param.u32 	%r160, [_Z17im2col_gpu_kernelIhEviPKT_iiiiiiiiiiiiPS0__param_9];
	ld.param.u32 	%r159, [_Z17im2col_gpu_kernelIhEviPKT_iiiiiiiiiiiiPS0__param_8];
	ld.param.u32 	%r158, [_Z17im2col_gpu_kernelIhEviPKT_iiiiiiiiiiiiPS0__param_6];
	div.s32 	%r106, %r161, %r99;
	div.s32 	%r107, %r106, %r98;
	mul.lo.s32 	%r108, %r107, %r98;
	sub.s32 	%r109, %r106, %r108;
	mul.lo.s32 	%r110, %r106, %r99;
	sub.s32 	%r111, %r161, %r110;
	mul.lo.s32 	%r112, %r109, %r159;
	sub.s32 	%r17, %r112, %r158;
	mul.lo.s32 	%r113, %r111, %r160;
	sub.s32 	%r18, %r113, %r93;
	mad.lo.s32 	%r114, %r15, %r107, %r109;
	mad.lo.s32 	%r115, %r114, %r99, %r111;
	cvt.s64.s32 	%rd27, %r115;
	cvta.to.global.u64 	%rd28, %rd92;
	add.s64 	%rd101, %rd28, %rd27;
	mad.lo.s32 	%r116, %r107, %r88, %r17;
	mad.lo.s32 	%r117, %r116, %r89, %r18;
	cvt.s64.s32 	%rd3, %r117;
	add.s32 	%r19, %r13, %r113;
	sub.s32 	%r118, %r7, %r93;
	add.s32 	%r20, %r118, %r113;
	sub.s32 	%r119, %r8, %r93;
	add.s32 	%r21, %r119, %r113;
	sub.s32 	%r120, %r9, %r93;
	add.s32 	%r22, %r120, %r113;
	sub.s32 	%r121, %r10, %r93;
	add.s32 	%r23, %r121, %r113;
	sub.s32 	%r122, %r11, %r93;
	add.s32 	%r24, %r122, %r113;
	sub.s32 	%r123, %r12, %r93;
	add.s32 	%r25, %r123, %r113;
	mov.b32 	%r162, 0;
$L__BB4_4:
	setp.lt.u32 	%p3, %r91, 8;
	mul.lo.s32 	%r125, %r162, %r96;
	add.s32 	%r27, %r125, %r17;
	mul.lo.s32 	%r28, %r125, %r89;
	mov.b32 	%r181, 0;
	@%p3 bra 	$L__BB4_23;
	and.b32  	%r126, %r91, 2147483640;
	neg.s32 	%r179, %r126;
	add.s32 	%r178, %r97, %r28;
	add.s32 	%r177, %r7, %r28;
	add.s32 	%r176, %r8, %r28;
	add.s32 	%r175, %r9, %r28;
	add.s32 	%r174, %r10, %r28;
	add.s32 	%r173, %r11, %r28;
	add.s32 	%r172, %r12, %r28;
	mov.u32 	%r163, %r18;
	mov.u32 	%r164, %r25;
	mov.u32 	%r165, %r24;
	mov.u32 	%r166, %r23;
	mov.u32 	%r167, %r22;
	mov.u32 	%r168, %r21;
	mov.u32 	%r169, %r20;
	mov.u32 	%r170, %r19;
	mov.u32 	%r171, %r28;
$L__BB4_6:
	.pragma "nounroll";
	setp.ge.s32 	%p4, %r27, %r88;
	or.b32  	%r127, %r27, %r163;
	setp.lt.s32 	%p5, %r127, 0;
	setp.ge.s32 	%p6, %r163, %r89;
	or.pred  	%p7, %p4, %p6;
	mov.b16 	%rs46, 0;
	or.pred  	%p8, %p7, %p5;
	@%p8 bra 	$L__BB4_8;
	cvt.s64.s32 	%rd30, %r171;
	add.s64 	%rd31, %rd30, %rd3;
	add.s64 	%rd32, %rd1, %rd31;
	ld.global.u8 	%rs46, [%rd32];
$L__BB4_8:
	or.b32  	%r128, %r27, %r170;
	st.global.u8 	[%rd101], %rs46;
	setp.lt.s32 	%p10, %r128, 0;
	setp.ge.s32 	%p11, %r170, %r89;
	or.pred  	%p12, %p4, %p11;
	mov.b16 	%rs47, 0;
	or.pred  	%p13, %p12, %p10;
	@%p13 bra 	$L__BB4_10;
	cvt.s64.s32 	%rd33, %r178;
	add.s64 	%rd34, %rd33, %rd3;
	add.s64 	%rd35, %rd1, %rd34;
	ld.global.u8 	%rs47, [%rd35];
$L__BB4_10:
	cvt.s64.s32 	%rd36, %r3;
	add.s64 	%rd6, %rd101, %rd36;
	or.b32  	%r129, %r27, %r169;
	st.global.u8 	[%rd6], %rs47;
	setp.lt.s32 	%p15, %r129, 0;
	setp.ge.s32 	%p16, %r169, %r89;
	or.pred  	%p17, %p4, %p16;
	mov.b16 	%rs48, 0;
	or.pred  	%p18, %p17, %p15;
	@%p18 bra 	$L__BB4_12;
	cvt.s64.s32 	%rd37, %r177;
	add.s64 	%rd38, %rd37, %rd3;
	add.s64 	%rd39, %rd1, %rd38;
	ld.global.u8 	%rs48, [%rd39];
$L__BB4_12:
	cvt.s64.s32 	%rd40, %r3;
	add.s64 	%rd7, %rd6, %rd40;
	or.b32  	%r130, %r27, %r168;
	st.global.u8 	[%rd7], %rs48;
	setp.lt.s32 	%p20, %r130, 0;
	setp.ge.s32 	%p21, %r168, %r89;
	or.pred  	%p22, %p4, %p21;
	mov.b16 	%rs49, 0;
	or.pred  	%p23, %p22, %p20;
	@%p23 bra 	$L__BB4_14;
	cvt.s64.s32 	%rd41, %r176;
	add.s64 	%rd42, %rd41, %rd3;
	add.s64 	%rd43, %rd1, %rd42;
	ld.global.u8 	%rs49, [%rd43];
$L__BB4_14:
	cvt.s64.s32 	%rd44, %r3;
	add.s64 	%rd8, %rd7, %rd44;
	or.b32  	%r131, %r27, %r167;
	st.global.u8 	[%rd8], %rs49;
	setp.lt.s32 	%p25, %r131, 0;
	setp.ge.s32 	%p26, %r167, %r89;
	or.pred  	%p27, %p4, %p26;
	mov.b16 	%rs50, 0;
	or.pred  	%p28, %p27, %p25;
	@%p28 bra 	$L__BB4_16;
	cvt.s64.s32 	%rd45, %r175;
	add.s64 	%rd46, %rd45, %rd3;
	add.s64 	%rd47, %rd1, %rd46;
	ld.global.u8 	%rs50, [%rd47];
$L__BB4_16:
	cvt.s64.s32 	%rd48, %r3;
	add.s64 	%rd9, %rd8, %rd48;
	or.b32  	%r132, %r27, %r166;
	st.global.u8 	[%rd9], %rs50;
	setp.lt.s32 	%p30, %r132, 0;
	setp.ge.s32 	%p31, %r166, %r89;
	or.pred  	%p32, %p4, %p31;
	mov.b16 	%rs51, 0;
	or.pred  	%p33, %p32, %p30;
	@%p33 bra 	$L__BB4_18;
	cvt.s64.s32 	%rd49, %r174;
	add.s64 	%rd50, %rd49, %rd3;
	add.s64 	%rd51, %rd1, %rd50;
	ld.global.u8 	%rs51, [%rd51];
$L__BB4_18:
	cvt.s64.s32 	%rd52, %r3;
	add.s64 	%rd10, %rd9, %rd52;
	or.b32  	%r133, %r27, %r165;
	st.global.u8 	[%rd10], %rs51;
	setp.lt.s32 	%p35, %r133, 0;
	setp.ge.s32 	%p36, %r165, %r89;
	or.pred  	%p37, %p4, %p36;
	mov.b16 	%rs52, 0;
	or.pred  	%p38, %p37, %p35;
	@%p38 bra 	$L__BB4_20;
	cvt.s64.s32 	%rd53, %r173;
	add.s64 	%rd54, %rd53, %rd3;
	add.s64 	%rd55, %rd1, %rd54;
	ld.global.u8 	%rs52, [%rd55];
$L__BB4_20:
	cvt.s64.s32 	%rd56, %r3;
	add.s64 	%rd11, %rd10, %rd56;
	or.b32  	%r134, %r27, %r164;
	st.global.u8 	[%rd11], %rs52;
	setp.lt.s32 	%p40, %r134, 0;
	setp.ge.s32 	%p41, %r164, %r89;
	or.pred  	%p42, %p4, %p41;
	mov.b16 	%rs53, 0;
	or.pred  	%p43, %p42, %p40;
	@%p43 bra 	$L__BB4_22;
	cvt.s64.s32 	%rd57, %r172;
	add.s64 	%rd58, %rd57, %rd3;
	add.s64 	%rd59, %rd1, %rd58;
	ld.global.u8 	%rs53, [%rd59];
$L__BB4_22:
	cvt.s64.s32 	%rd60, %r3;
	add.s64 	%rd61, %rd11, %rd60;
	st.global.u8 	[%rd61], %rs53;
	add.s64 	%rd101, %rd61, %rd60;
	add.s32 	%r179, %r179, 8;
	add.s32 	%r178, %r178, %r6;
	add.s32 	%r177, %r177, %r6;
	add.s32 	%r176, %r176, %r6;
	add.s32 	%r175, %r175, %r6;
	add.s32 	%r174, %r174, %r6;
	add.s32 	%r173, %r173, %r6;
	add.s32 	%r172, %r172, %r6;
	add.s32 	%r171, %r171, %r6;
	add.s32 	%r170, %r170, %r6;
	add.s32 	%r169, %r169, %r6;
	add.s32 	%r168, %r168, %r6;
	add.s32 	%r167, %r167, %r6;
	add.s32 	%r166, %r166, %r6;
	add.s32 	%r165, %r165, %r6;
	add.s32 	%r164, %r164, %r6;
	add.s32 	%r163, %r163, %r6;
	setp.ne.s32 	%p44, %r179, 0;
	mov.u32 	%r181, %r5;
	@%p44 bra 	$L__BB4_6;
$L__BB4_23:
	setp.eq.s32 	%p45, %r4, 0;
	@%p45 bra 	$L__BB4_45;
	add.s32 	%r135, %r4, -1;
	setp.lt.u32 	%p46, %r135, 3;
	@%p46 bra 	$L__BB4_34;
	setp.ge.s32 	%p47, %r27, %r88;
	mul.lo.s32 	%r72, %r181, %r97;
	add.s32 	%r73, %r72, %r18;
	or.b32  	%r137, %r27, %r73;
	setp.lt.s32 	%p48, %r137, 0;
	setp.ge.s32 	%p49, %r73, %r89;
	or.pred  	%p50, %p47, %p49;
	mov.b16 	%rs54, 0;
	or.pred  	%p51, %p50, %p48;
	@%p51 bra 	$L__BB4_27;
	add.s32 	%r138, %r72, %r28;
	cvt.s64.s32 	%rd63, %r138;
	add.s64 	%rd64, %rd63, %rd3;
	add.s64 	%rd65, %rd1, %rd64;
	ld.global.u8 	%rs54, [%rd65];
$L__BB4_27:
	add.s32 	%r75, %r73, %r97;
	or.b32  	%r139, %r27, %r75;
	st.global.u8 	[%rd101], %rs54;
	add.s32 	%r74, %r72, %r97;
	setp.lt.s32 	%p53, %r139, 0;
	setp.ge.s32 	%p54, %r75, %r89;
	or.pred  	%p55, %p47, %p54;
	mov.b16 	%rs55, 0;
	or.pred  	%p56, %p55, %p53;
	@%p56 bra 	$L__BB4_29;
	add.s32 	%r140, %r74, %r28;
	cvt.s64.s32 	%rd66, %r140;
	add.s64 	%rd67, %rd66, %rd3;
	add.s64 	%rd68, %rd1, %rd67;
	ld.global.u8 	%rs55, [%rd68];
$L__BB4_29:
	cvt.s64.s32 	%rd69, %r3;
	add.s64 	%rd15, %rd101, %rd69;
	add.s32 	%r77, %r75, %r97;
	or.b32  	%r141, %r27, %r77;
	st.global.u8 	[%rd15], %rs55;
	add.s32 	%r76, %r74, %r97;
	setp.lt.s32 	%p58, %r141, 0;
	setp.ge.s32 	%p59, %r77, %r89;
	or.pred  	%p60, %p47, %p59;
	mov.b16 	%rs56, 0;
	or.pred  	%p61, %p60, %p58;
	@%p61 bra 	$L__BB4_31;
	add.s32 	%r142, %r76, %r28;
	cvt.s64.s32 	%rd70, %r142;
	add.s64 	%rd71, %rd70, %rd3;
	add.s64 	%rd72, %rd1, %rd71;
	ld.global.u8 	%rs56, [%rd72];
$L__BB4_31:
	cvt.s64.s32 	%rd73, %r3;
	add.s64 	%rd16, %rd15, %rd73;
	add.s32 	%r143, %r77, %r97;
	or.b32  	%r144, %r27, %r143;
	st.global.u8 	[%rd16], %rs56;
	setp.lt.s32 	%p63, %r144, 0;
	setp.ge.s32 	%p64, %r143, %r89;
	or.pred  	%p65, %p47, %p64;
	mov.b16 	%rs57, 0;
	or.pred  	%p66, %p65, %p63;
	@%p66 bra 	$L__BB4_33;
	add.s32 	%r145, %r76, %r97;
	add.s32 	%r146, %r145, %r28;
	cvt.s64.s32 	%rd74, %r146;
	add.s64 	%rd75, %rd74, %rd3;
	add.s64 	%rd76, %rd1, %rd75;
	ld.global.u8 	%rs57, [%rd76];
$L__BB4_33:
	cvt.s64.s32 	%rd77, %r3;
	add.s64 	%rd78, %rd16, %rd77;
	st.global.u8 	[%rd78], %rs57;
	add.s64 	%rd101, %rd78, %rd77;
	add.s32 	%r181, %r181, 4;
$L__BB4_34:
	and.b32  	%r147, %r91, 3;
	setp.eq.s32 	%p67, %r147, 0;
	@%p67 bra 	$L__BB4_45;
	setp.eq.s32 	%p68, %r147, 1;
	@%p68 bra 	$L__BB4_41;
	setp.ge.s32 	%p69, %r27, %r88;
	mul.lo.s32 	%r80, %r181, %r97;
	add.s32 	%r81, %r80, %r18;
	or.b32  	%r148, %r27, %r81;
	setp.lt.s32 	%p70, %r148, 0;
	setp.ge.s32 	%p71, %r81, %r89;
	or.pred  	%p72, %p69, %p71;
	mov.b16 	%rs58, 0;
	or.pred  	%p73, %p72, %p70;
	@%p73 bra 	$L__BB4_38;
	add.s32 	%r149, %r80, %r28;
	cvt.s64.s32 	%rd80, %r149;
	add.s64 	%rd81, %rd80, %rd3;
	add.s64 	%rd82, %rd1, %rd81;
	ld.global.u8 	%rs58, [%rd82];
$L__BB4_38:
	add.s32 	%r150, %r81, %r97;
	or.b32  	%r151, %r27, %r150;
	st.global.u8 	[%rd101], %rs58;
	setp.lt.s32 	%p75, %r151, 0;
	setp.ge.s32 	%p76, %r150, %r89;
	or.pred  	%p77, %p69, %p76;
	mov.b16 	%rs59, 0;
	or.pred  	%p78, %p77, %p75;
	@%p78 bra 	$L__BB4_40;
	add.s32 	%r152, %r80, %r97;
	add.s32 	%r153, %r152, %r28;
	cvt.s64.s32 	%rd83, %r153;
	add.s64 	%rd84, %rd83, %rd3;
	add.s64 	%rd85, %rd1, %rd84;
	ld.global.u8 	%rs59, [%rd85];
$L__BB4_40:
	cvt.s64.s32 	%rd86, %r3;
	add.s64 	%rd87, %rd101, %rd86;
	st.global.u8 	[%rd87], %rs59;
	add.s64 	%rd101, %rd87, %rd86;
	add.s32 	%r181, %r181, 2;
$L__BB4_41:
	and.b32  	%r154, %r91, 1;
	setp.eq.b32 	%p79, %r154, 1;
	not.pred 	%p80, %p79;
	@%p80 bra 	$L__BB4_45;
	setp.ge.s32 	%p81, %r27, %r88;
	mul.lo.s32 	%r84, %r181, %r97;
	add.s32 	%r155, %r84, %r18;
	or.b32  	%r156, %r27, %r155;
	setp.lt.s32 	%p82, %r156, 0;
	setp.ge.s32 	%p83, %r155, %r89;
	or.pred  	%p84, %p81, %p83;
	mov.b16 	%rs60, 0;
	or.pred  	%p85, %p84, %p82;
	@%p85 bra 	$L__BB4_44;
	add.s32 	%r157, %r84, %r28;
	cvt.s64.s32 	%rd88, %r157;
	add.s64 	%rd89, %rd88, %rd3;
	add.s64 	%rd90, %rd1, %rd89;
	ld.global.u8 	%rs60, [%rd90];
$L__BB4_44:
	cvt.s64.s32 	%rd91, %r3;
	st.global.u8 	[%rd101], %rs60;
	add.s64 	%rd101, %rd101, %rd91;
$L__BB4_45:
	add.s32 	%r162, %r162, 1;
	setp.ne.s32 	%p86, %r162, %r90;
	@%p86 bra 	$L__BB4_4;
	add.s32 	%r161, %r161, %r14;
	setp.lt.s32 	%p87, %r161, %r87;
	@%p87 bra 	$L__BB4_3;
$L__BB4_47:
	ret;

}
	// .globl	_Z17col2im_gpu_kernelIhEviPKT_iiiiiiiiiiiiiPS0_
.visible .entry _Z17col2im_gpu_kernelIhEviPKT_iiiiiiiiiiiiiPS0_(
	.param .u32 _Z17col2im_gpu_kernelIhEviPKT_iiiiiiiiiiiiiPS0__param_0,
	.param .u64 .ptr .align 1 _Z17col2im_gpu_kernelIhEviPKT_iiiiiiiiiiiiiPS0__param_1,
	.param .u32 _Z17col2im_gpu_kernelIhEviPKT_iiiiiiiiiiiiiPS0__param_2,
	.param .u32 _Z17col2im_gpu_kernelIhEviPKT_iiiiiiiiiiiiiPS0__param_3,
	.param .u32 _Z17col2im_gpu_kernelIhEviPKT_iiiiiiiiiiiiiPS0__param_4,
	.param .u32 _Z17col2im_gpu_kernelIhEviPKT_iiiiiiiiiiiiiPS0__param_5,
	.param .u32 _Z17col2im_gpu_kernelIhEviPKT_iiiiiiiiiiiiiPS0__param_6,
	.param .u32 _Z17col2im_gpu_kernelIhEviPKT_iiiiiiiiiiiiiPS0__param_7,
	.param .u32 _Z17col2im_gpu_kernelIhEviPKT_iiiiiiiiiiiiiPS0__param_8,
	.param .u32 _Z17col2im_gpu_kernelIhEviPKT_iiiiiiiiiiiiiPS0__param_9,
	.param .u32 _Z17col2im_gpu_kernelIhEviPKT_iiiiiiiiiiiiiPS0__param_10,
	.param .u32 _Z17col2im_gpu_kernelIhEviPKT_iiiiiiiiiiiiiPS0__param_11,
	.param .u32 _Z17col2im_gpu_kernelIhEviPKT_iiiiiiiiiiiiiPS0__param_12,
	.param .u32 _Z17col2im_gpu_kernelIhEviPKT_iiiiiiiiiiiiiPS0__param_13,
	.param .u32 _Z17col2im_gpu_kernelIhEviPKT_iiiiiiiiiiiiiPS0__param_14,
	.param .u64 .ptr .align 1 _Z17col2im_gpu_kernelIhEviPKT_iiiiiiiiiiiiiPS0__param_15
)
{
	.reg .pred 	%p<28>;
	.reg .b16 	%rs<42>;
	.reg .b32 	%r<158>;
	.reg .b64 	%rd<31>;

	ld.param.u32 	%r48, [_Z17col2im_gpu_kernelIhEviPKT_iiiiiiiiiiiiiPS0__param_0];
	ld.param.u64 	%rd4, [_Z17col2im_gpu_kernelIhEviPKT_iiiiiiiiiiiiiPS0__param_1];
	ld.param.u32 	%r49, [_Z17col2im_gpu_kernelIhEviPKT_iiiiiiiiiiiiiPS0__param_2];
	ld.param.u32 	%r50, [_Z17col2im_gpu_kernelIhEviPKT_iiiiiiiiiiiiiPS0__param_3];
	ld.param.u32 	%r51, [_Z17col2im_gpu_kernelIhEviPKT_iiiiiiiiiiiiiPS0__param_5];
	ld.param.u32 	%r52, [_Z17col2im_gpu_kernelIhEviPKT_iiiiiiiiiiiiiPS0__param_6];
	ld.param.u32 	%r55, [_Z17col2im_gpu_kernelIhEviPKT_iiiiiiiiiiiiiPS0__param_9];
	ld.param.u32 	%r56, [_Z17col2im_gpu_kernelIhEviPKT_iiiiiiiiiiiiiPS0__param_10];
	ld.param.u32 	%r57, [_Z17col2im_gpu_kernelIhEviPKT_iiiiiiiiiiiiiPS0__param_11];
	ld.param.u32 	%r58, [_Z17col2im_gpu_kernelIhEviPKT_iiiiiiiiiiiiiPS0__param_12];
	ld.param.u32 	%r59, [_Z17col2im_gpu_kernelIhEviPKT_iiiiiiiiiiiiiPS0__param_13];
	ld.param.u32 	%r60, [_Z17col2im_gpu_kernelIhEviPKT_iiiiiiiiiiiiiPS0__param_14];
	ld.param.u64 	%rd3, [_Z17col2im_gpu_kernelIhEviPKT_iiiiiiiiiiiiiPS0__param_15];
	cvta.to.global.u64 	%rd1, %rd4;
	mov.u32 	%r61, %ctaid.x;
	mov.u32 	%r1, %ntid.x;
	mov.u32 	%r62, %tid.x;
	mad.lo.s32 	%r147, %r61, %r1, %r62;
	setp.ge.s32 	%p1, %r147, %r48;
	@%p1 bra 	$L__BB5_37;
	mul.lo.s32 	%r3, %r50, %r49;
	add.s32 	%r63, %r52, -1;
	mul.lo.s32 	%r4, %r58, %r63;
	add.s32 	%r64, %r51, -1;
	mul.lo.s32 	%r5, %r57, %r64;
	mov.u32 	%r65, %nctaid.x;
	mul.lo.s32 	%r6, %r1, %r65;
	shl.b32 	%r7, %r56, 2;
	cvta.to.global.u64 	%rd2, %rd3;
$L__BB5_2:
	ld.param.u32 	%r146, [_Z17col2im_gpu_kernelIhEviPKT_iiiiiiiiiiiiiPS0__param_8];
	ld.param.u32 	%r145, [_Z17col2im_gpu_kernelIhEviPKT_iiiiiiiiiiiiiPS0__param_7];
	div.s32 	%r67, %r147, %r50;
	mul.lo.s32 	%r68, %r67, %r50;
	sub.s32 	%r69, %r147, %r68;
	add.s32 	%r9, %r69, %r146;
	rem.s32 	%r70, %r67, %r49;
	add.s32 	%r10, %r70, %r145;
	setp.le.s32 	%p2, %r9, %r4;
	mov.b32 	%r148, 0;
	@%p2 bra 	$L__BB5_4;
	not.b32 	%r71, %r4;
	add.s32 	%r72, %r9, %r71;
	div.s32 	%r73, %r72, %r56;
	add.s32 	%r148, %r73, 1;
$L__BB5_4:
	div.s32 	%r75, %r9, %r56;
	add.s32 	%r76, %r75, 1;
	min.s32 	%r13, %r76, %r60;
	setp.le.s32 	%p3, %r10, %r5;
	mov.b32 	%r150, 0;
	@%p3 bra 	$L__BB5_6;
	not.b32 	%r77, %r5;
	add.s32 	%r78, %r10, %r77;
	div.s32 	%r79, %r78, %r55;
	add.s32 	%r150, %r79, 1;
$L__BB5_6:
	div.s32 	%r80, %r10, %r55;
	add.s32 	%r81, %r80, 1;
	min.s32 	%r16, %r81, %r59;
	setp.ge.s32 	%p4, %r150, %r16;
	mov.b16 	%rs37, 0;
	@%p4 bra 	$L__BB5_36;
	div.s32 	%r82, %r147, %r3;
	mul.lo.s32 	%r17, %r82, %r51;
	sub.s32 	%r83, %r13, %r148;
	and.b32  	%r18, %r83, 3;
	mul.lo.s32 	%r84, %r148, %r56;
	sub.s32 	%r19, %r9, %r84;
	add.s32 	%r85, %r84, %r56;
	sub.s32 	%r20, %r9, %r85;
	add.s32 	%r86, %r85, %r56;
	sub.s32 	%r21, %r9, %r86;
	add.s32 	%r22, %r148, 3;
	mov.b16 	%rs37, 0;
	cvt.s64.s32 	%rd12, %r148;
$L__BB5_8:
	setp.ge.s32 	%p5, %r148, %r13;
	@%p5 bra 	$L__BB5_35;
	setp.eq.s32 	%p6, %r18, 0;
	mul.lo.s32 	%r87, %r150, %r55;
	sub.s32 	%r24, %r10, %r87;
	rem.s32 	%r25, %r24, %r57;
	mov.u32 	%r151, %r148;
	@%p6 bra 	$L__BB5_20;
	setp.ne.s32 	%p7, %r25, 0;
	@%p7 bra 	$L__BB5_13;
	rem.s32 	%r88, %r19, %r58;
	setp.ne.s32 	%p8, %r88, 0;
	@%p8 bra 	$L__BB5_13;
	div.s32 	%r89, %r24, %r57;
	div.s32 	%r90, %r19, %r58;
	add.s32 	%r91, %r89, %r17;
	mad.lo.s32 	%r92, %r91, %r52, %r90;
	mad.lo.s32 	%r93, %r92, %r59, %r150;
	mad.lo.s32 	%r94, %r93, %r60, %r148;
	cvt.s64.s32 	%rd5, %r94;
	add.s64 	%rd6, %rd1, %rd5;
	ld.global.u8 	%rs23, [%rd6];
	add.s16 	%rs37, %rs23, %rs37;
$L__BB5_13:
	add.s32 	%r151, %r148, 1;
	setp.eq.s32 	%p9, %r18, 1;
	@%p9 bra 	$L__BB5_20;
	setp.ne.s32 	%p10, %r25, 0;
	@%p10 bra 	$L__BB5_17;
	rem.s32 	%r95, %r20, %r58;
	setp.ne.s32 	%p11, %r95, 0;
	@%p11 bra 	$L__BB5_17;
	div.s32 	%r96, %r24, %r57;
	div.s32 	%r97, %r20, %r58;
	add.s32 	%r98, %r96, %r17;
	mad.lo.s32 	%r99, %r98, %r52, %r97;
	mad.lo.s32 	%r100, %r99, %r59, %r150;
	mul.lo.s32 	%r101, %r100, %r60;
	cvt.s64.s32 	%rd7, %r101;
	add.s64 	%rd9, %rd7, %rd12;
	add.s64 	%rd10, %rd1, %rd9;
	ld.global.u8 	%rs24, [%rd10+1];
	add.s16 	%rs37, %rs24, %rs37;
$L__BB5_17:
	setp.eq.s32 	%p13, %r18, 2;
	or.pred  	%p14, %p13, %p10;
	add.s32 	%r102, %r148, 2;
	selp.b32 	%r151, %r102, %r22, %p13;
	@%p14 bra 	$L__BB5_20;
	rem.s32 	%r103, %r21, %r58;
	setp.ne.s32 	%p15, %r103, 0;
	mov.u32 	%r151, %r22;
	@%p15 bra 	$L__BB5_20;
	div.s32 	%r104, %r24, %r57;
	div.s32 	%r105, %r21, %r58;
	add.s32 	%r106, %r104, %r17;
	mad.lo.s32 	%r107, %r106, %r52, %r105;
	mad.lo.s32 	%r108, %r107, %r59, %r150;
	mul.lo.s32 	%r109, %r108, %r60;
	cvt.s64.s32 	%rd11, %r109;
	add.s64 	%rd13, %rd11, %rd12;
	add.s64 	%rd14, %rd1, %rd13;
	ld.global.u8 	%rs25, [%rd14+2];
	add.s16 	%rs37, %rs25, %rs37;
	mov.u32 	%r151, %r22;
$L__BB5_20:
	sub.s32 	%r110, %r148, %r13;
	setp.gt.u32 	%p16, %r110, -4;
	@%p16 bra 	$L__BB5_35;
	sub.s32 	%r156, %r151, %r13;
	mul.lo.s32 	%r111, %r56, %r151;
	add.s32 	%r112, %r111, %r56;
	sub.s32 	%r155, %r9, %r112;
	add.s32 	%r113, %r151, 2;
	mul.lo.s32 	%r114, %r56, %r113;
	sub.s32 	%r154, %r9, %r114;
	add.s32 	%r115, %r151, 3;
	mul.lo.s32 	%r116, %r56, %r115;
	sub.s32 	%r153, %r9, %r116;
	sub.s32 	%r152, %r9, %r111;
$L__BB5_22:
	setp.ne.s32 	%p17, %r25, 0;
	@%p17 bra 	$L__BB5_25;
	rem.s32 	%r117, %r152, %r58;
	setp.ne.s32 	%p18, %r117, 0;
	@%p18 bra 	$L__BB5_25;
	div.s32 	%r118, %r24, %r57;
	div.s32 	%r119, %r152, %r58;
	add.s32 	%r120, %r118, %r17;
	mad.lo.s32 	%r121, %r120, %r52, %r119;
	mad.lo.s32 	%r122, %r121, %r59, %r150;
	mad.lo.s32 	%r123, %r122, %r60, %r151;
	cvt.s64.s32 	%rd15, %r123;
	add.s64 	%rd16, %rd1, %rd15;
	ld.global.u8 	%rs26, [%rd16];
	add.s16 	%rs37, %rs26, %rs37;
$L__BB5_25:
	@%p17 bra 	$L__BB5_28;
	rem.s32 	%r124, %r155, %r58;
	setp.ne.s32 	%p20, %r124, 0;
	@%p20 bra 	$L__BB5_28;
	div.s32 	%r125, %r24, %r57;
	div.s32 	%r126, %r155, %r58;
	add.s32 	%r127, %r125, %r17;
	mad.lo.s32 	%r128, %r127, %r52, %r126;
	mad.lo.s32 	%r129, %r128, %r59, %r150;
	mul.lo.s32 	%r130, %r129, %r60;
	cvt.s64.s32 	%rd17, %r130;
	cvt.s64.s32 	%rd18, %r151;
	add.s64 	%rd19, %rd17, %rd18;
	add.s64 	%rd20, %rd1, %rd19;
	ld.global.u8 	%rs27, [%rd20+1];
	add.s16 	%rs37, %rs27, %rs37;
$L__BB5_28:
	@%p17 bra 	$L__BB5_31;
	rem.s32 	%r131, %r154, %r58;
	setp.ne.s32 	%p22, %r131, 0;
	@%p22 bra 	$L__BB5_31;
	div.s32 	%r132, %r24, %r57;
	div.s32 	%r133, %r154, %r58;
	add.s32 	%r134, %r132, %r17;
	mad.lo.s32 	%r135, %r134, %r52, %r133;
	mad.lo.s32 	%r136, %r135, %r59, %r150;
	mul.lo.s32 	%r137, %r136, %r60;
	cvt.s64.s32 	%rd21, %r137;
	cvt.s64.s32 	%rd22, %r151;
	add.s64 	%rd23, %rd21, %rd22;
	add.s64 	%rd24, %rd1, %rd23;
	ld.global.u8 	%rs28, [%rd24+2];
	add.s16 	%rs37, %rs28, %rs37;
$L__BB5_31:
	@%p17 bra 	$L__BB5_34;
	rem.s32 	%r138, %r153, %r58;
	setp.ne.s32 	%p24, %r138, 0;
	@%p24 bra 	$L__BB5_34;
	div.s32 	%r139, %r24, %r57;
	div.s32 	%r140, %r153, %r58;
	add.s32 	%r141, %r139, %r17;
	mad.lo.s32 	%r142, %r141, %r52, %r140;
	mad.lo.s32 	%r143, %r142, %r59, %r150;
	mul.lo.s32 	%r144, %r143, %r60;
	cvt.s64.s32 	%rd25, %r144;
	cvt.s64.s32 	%rd26, %r151;
	add.s64 	%rd27, %rd25, %rd26;
	add.s64 	%rd28, %rd1, %rd27;
	ld.global.u8 	%rs29, [%rd28+3];
	add.s16 	%rs37, %rs29, %rs37;
$L__BB5_34:
	add.s32 	%r151, %r151, 4;
	add.s32 	%r156, %r156, 4;
	sub.s32 	%r155, %r155, %r7;
	sub.s32 	%r154, %r154, %r7;
	sub.s32 	%r153, %r153, %r7;
	sub.s32 	%r152, %r152, %r7;
	setp.ne.s32 	%p25, %r156, 0;
	@%p25 bra 	$L__BB5_22;
$L__BB5_35:
	add.s32 	%r150, %r150, 1;
	setp.ne.s32 	%p26, %r150, %r16;
	@%p26 bra 	$L__BB5_8;
$L__BB5_36:
	cvt.s64.s32 	%rd29, %r147;
	add.s64 	%rd30, %rd2, %rd29;
	st.global.u8 	[%rd30], %rs37;
	add.s32 	%r147, %r147, %r6;
	setp.lt.s32 	%p27, %r147, %r48;
	@%p27 bra 	$L__BB5_2;
$L__BB5_37:
	ret;

}


// ===== COMPILED SASS (sm_100) =====

	.target	sm_100

	.elftype	@"ET_EXEC"


//--------------------- .note.nv.tkinfo           --------------------------
	.section	.note.nv.tkinfo,"",@"SHT_NOTE"
	.sectionflags	@"SHF_NOTE_NV_TKINFO"
	.tkinfo
        /*0018*/ 	.word	0x00000002
        /*0030*/ 	.string	""
        /*0030*/ 	.string	"ptxas"
        /*0030*/ 	.string	"Cuda compilation tools, release 13.0, V13.0.88"
        /*0030*/ 	.string	"Build cuda_13.0.r13.0/compiler.36424714_0"
        /*0030*/ 	.string	"-arch sm_100 -m 64 "



//--------------------- .note.nv.cuinfo           --------------------------
	.section	.note.nv.cuinfo,"",@"SHT_NOTE"
	.sectionflags	@"SHF_NOTE_NV_CUINFO"
        /*0018*/ 	.short	0x0002
        /*001a*/ 	.short	0x0064
        /*001c*/ 	.short	0x0082
	.zero		2


//--------------------- .nv.info                  --------------------------
	.section	.nv.info,"",@"SHT_CUDA_INFO"
	.align	4


	//----- nvinfo : EIATTR_REGCOUNT
	.align		4
        /*0000*/ 	.byte	0x04, 0x2f
        /*0002*/ 	.short	(.L_1 - .L_0)
	.align		4
.L_0:
        /*0004*/ 	.word	index@(_Z17im2col_gpu_kernelIfEviPKT_iiiiiiiiiiiiPS0_)
        /*0008*/ 	.word	0x00000030


	//----- nvinfo : EIATTR_FRAME_SIZE
	.align		4
.L_1:
        /*000c*/ 	.byte	0x04, 0x11
        /*000e*/ 	.short	(.L_3 - .L_2)
	.align		4
.L_2:
        /*0010*/ 	.word	index@(_Z17im2col_gpu_kernelIfEviPKT_iiiiiiiiiiiiPS0_)
        /*0014*/ 	.word	0x00000000


	//----- nvinfo : EIATTR_REGCOUNT
	.align		4
.L_3:
        /*0018*/ 	.byte	0x04, 0x2f
        /*001a*/ 	.short	(.L_5 - .L_4)
	.align		4
.L_4:
        /*001c*/ 	.word	index@(_Z17col2im_gpu_kernelIfEviPKT_iiiiiiiiiiiiiPS0_)
        /*0020*/ 	.word	0x00000020


	//----- nvinfo : EIATTR_FRAME_SIZE
	.align		4
.L_5:
        /*0024*/ 	.byte	0x04, 0x11
        /*0026*/ 	.short	(.L_7 - .L_6)
	.align		4
.L_6:
        /*0028*/ 	.word	index@(_Z17col2im_gpu_kernelIfEviPKT_iiiiiiiiiiiiiPS0_)
        /*002c*/ 	.word	0x00000000


	//----- nvinfo : EIATTR_REGCOUNT
	.align		4
.L_7:
        /*0030*/ 	.byte	0x04, 0x2f
        /*0032*/ 	.short	(.L_9 - .L_8)
	.align		4
.L_8:
        /*0034*/ 	.word	index@(_Z17im2col_gpu_kernelIiEviPKT_iiiiiiiiiiiiPS0_)
        /*0038*/ 	.word	0x00000030


	//----- nvinfo : EIATTR_FRAME_SIZE
	.align		4
.L_9:
        /*003c*/ 	.byte	0x04, 0x11
        /*003e*/ 	.short	(.L_11 - .L_10)
	.align		4
.L_10:
        /*0040*/ 	.word	index@(_Z17im2col_gpu_kernelIiEviPKT_iiiiiiiiiiiiPS0_)
        /*0044*/ 	.word	0x00000000


	//----- nvinfo : EIATTR_REGCOUNT
	.align		4
.L_11:
        /*0048*/ 	.byte	0x04, 0x2f
        /*004a*/ 	.short	(.L_13 - .L_12)
	.align		4
.L_12:
        /*004c*/ 	.word	index@(_Z17col2im_gpu_kernelIiEviPKT_iiiiiiiiiiiiiPS0_)
        /*0050*/ 	.word	0x00000020


	//----- nvinfo : EIATTR_FRAME_SIZE
	.align		4
.L_13:
        /*0054*/ 	.byte	0x04, 0x11
        /*0056*/ 	.short	(.L_15 - .L_14)
	.align		4
.L_14:
        /*0058*/ 	.word	index@(_Z17col2im_gpu_kernelIiEviPKT_iiiiiiiiiiiiiPS0_)
        /*005c*/ 	.word	0x00000000


	//----- nvinfo : EIATTR_REGCOUNT
	.align		4
.L_15:
        /*0060*/ 	.byte	0x04, 0x2f
        /*0062*/ 	.short	(.L_17 - .L_16)
	.align		4
.L_16:
        /*0064*/ 	.word	index@(_Z17im2col_gpu_kernelIhEviPKT_iiiiiiiiiiiiPS0_)
        /*0068*/ 	.word	0x00000030


	//----- nvinfo : EIATTR_FRAME_SIZE
	.align		4
.L_17:
        /*006c*/ 	.byte	0x04, 0x11
        /*006e*/ 	.short	(.L_19 - .L_18)
	.align		4
.L_18:
        /*0070*/ 	.word	index@(_Z17im2col_gpu_kernelIhEviPKT_iiiiiiiiiiiiPS0_)
        /*0074*/ 	.word	0x00000000


	//----- nvinfo : EIATTR_REGCOUNT
	.align		4
.L_19:
        /*0078*/ 	.byte	0x04, 0x2f
        /*007a*/ 	.short	(.L_21 - .L_20)
	.align		4
.L_20:
        /*007c*/ 	.word	index@(_Z17col2im_gpu_kernelIhEviPKT_iiiiiiiiiiiiiPS0_)
        /*0080*/ 	.word	0x00000020


	//----- nvinfo : EIATTR_FRAME_SIZE
	.align		4
.L_21:
        /*0084*/ 	.byte	0x04, 0x11
        /*0086*/ 	.short	(.L_23 - .L_22)
	.align		4
.L_22:
        /*0088*/ 	.word	index@(_Z17col2im_gpu_kernelIhEviPKT_iiiiiiiiiiiiiPS0_)
        /*008c*/ 	.word	0x00000000


	//----- nvinfo : EIATTR_MIN_STACK_SIZE
	.align		4
.L_23:
        /*0090*/ 	.byte	0x04, 0x12
        /*0092*/ 	.short	(.L_25 - .L_24)
	.align		4
.L_24:
        /*0094*/ 	.word	index@(_Z17col2im_gpu_kernelIhEviPKT_iiiiiiiiiiiiiPS0_)
        /*0098*/ 	.word	0x00000000


	//----- nvinfo : EIATTR_MIN_STACK_SIZE
	.align		4
.L_25:
        /*009c*/ 	.byte	0x04, 0x12
        /*009e*/ 	.short	(.L_27 - .L_26)
	.align		4
.L_26:
        /*00a0*/ 	.word	index@(_Z17im2col_gpu_kernelIhEviPKT_iiiiiiiiiiiiPS0_)
        /*00a4*/ 	.word	0x00000000


	//----- nvinfo : EIATTR_MIN_STACK_SIZE
	.align		4
.L_27:
        /*00a8*/ 	.byte	0x04, 0x12
        /*00aa*/ 	.short	(.L_29 - .L_28)
	.align		4
.L_28:
        /*00ac*/ 	.word	index@(_Z17col2im_gpu_kernelIiEviPKT_iiiiiiiiiiiiiPS0_)
        /*00b0*/ 	.word	0x00000000


	//----- nvinfo : EIATTR_MIN_STACK_SIZE
	.align		4
.L_29:
        /*00b4*/ 	.byte	0x04, 0x12
        /*00b6*/ 	.short	(.L_31 - .L_30)
	.align		4
.L_30:
        /*00b8*/ 	.word	index@(_Z17im2col_gpu_kernelIiEviPKT_iiiiiiiiiiiiPS0_)
        /*00bc*/ 	.word	0x00000000


	//----- nvinfo : EIATTR_MIN_STACK_SIZE
	.align		4
.L_31:
        /*00c0*/ 	.byte	0x04, 0x12
        /*00c2*/ 	.short	(.L_33 - .L_32)
	.align		4
.L_32:
        /*00c4*/ 	.word	index@(_Z17col2im_gpu_kernelIfEviPKT_iiiiiiiiiiiiiPS0_)
        /*00c8*/ 	.word	0x00000000


	//----- nvinfo : EIATTR_MIN_STACK_SIZE
	.align		4
.L_33:
        /*00cc*/ 	.byte	0x04, 0x12
        /*00ce*/ 	.short	(.L_35 - .L_34)
	.align		4
.L_34:
        /*00d0*/ 	.word	index@(_Z17im2col_gpu_kernelIfEviPKT_iiiiiiiiiiiiPS0_)
        /*00d4*/ 	.word	0x00000000
.L_35:


//--------------------- .nv.compat                --------------------------
	.section	.nv.compat,"",@"SHT_CUDA_COMPAT_INFO"
	.align	4
        /*0000*/ 	.byte	0x02, 0x09, 0x00, 0x00, 0x02, 0x02, 0x01, 0x00, 0x02, 0x05, 0x05, 0x00, 0x03, 0x07, 0x01, 0x01
        /*0010*/ 	.byte	0x02, 0x03, 0x00, 0x00, 0x02, 0x06, 0x01, 0x00, 0x04, 0x0b, 0x08, 0x00, 0x09, 0x00, 0x00, 0x00
        /*0020*/ 	.byte	0x00, 0x00, 0x00, 0x00


//--------------------- .nv.info._Z17col2im_gpu_kernelIhEviPKT_iiiiiiiiiiiiiPS0_ --------------------------
	.section	.nv.info._Z17col2im_gpu_kernelIhEviPKT_iiiiiiiiiiiiiPS0_,"",@"SHT_CUDA_INFO"
	.sectionflags	@""
	.align	4


	//----- nvinfo : EIATTR_CUDA_API_VERSION
	.align		4
        /*0000*/ 	.byte	0x04, 0x37
        /*0002*/ 	.short	(.L_37 - .L_36)
.L_36:
        /*0004*/ 	.word	0x00000082


	//----- nvinfo : EIATTR_KPARAM_INFO
	.align		4
.L_37:
        /*0008*/ 	.byte	0x04, 0x17
        /*000a*/ 	.short	(.L_39 - .L_38)
.L_38:
        /*000c*/ 	.word	0x00000000
        /*0010*/ 	.short	0x000f
        /*0012*/ 	.short	0x0048
        /*0014*/ 	.byte	0x00, 0xf5, 0x21, 0x00


	//----- nvinfo : EIATTR_KPARAM_INFO
	.align		4
.L_39:
        /*0018*/ 	.byte	0x04, 0x17
        /*001a*/ 	.short	(.L_41 - .L_40)
.L_40:
        /*001c*/ 	.word	0x00000000
        /*0020*/ 	.short	0x000e
        /*0022*/ 	.short	0x0040
        /*0024*/ 	.byte	0x00, 0xf0, 0x11, 0x00


	//----- nvinfo : EIATTR_KPARAM_INFO
	.align		4
.L_41:
        /*0028*/ 	.byte	0x04, 0x17
        /*002a*/ 	.short	(.L_43 - .L_42)
.L_42:
        /*002c*/ 	.word	0x00000000
        /*0030*/ 	.short	0x000d
        /*0032*/ 	.short	0x003c
        /*0034*/ 	.byte	0x00, 0xf0, 0x11, 0x00


	//----- nvinfo : EIATTR_KPARAM_INFO
	.align		4
.L_43:
        /*0038*/ 	.byte	0x04, 0x17
        /*003a*/ 	.short	(.L_45 - .L_44)
.L_44:
        /*003c*/ 	.word	0x00000000
        /*0040*/ 	.short	0x000c
        /*0042*/ 	.short	0x0038
        /*0044*/ 	.byte	0x00, 0xf0, 0x11, 0x00


	//----- nvinfo : EIATTR_KPARAM_INFO
	.align		4
.L_45:
        /*0048*/ 	.byte	0x04, 0x17
        /*004a*/ 	.short	(.L_47 - .L_46)
.L_46:
        /*004c*/ 	.word	0x00000000
        /*0050*/ 	.short	0x000b
        /*0052*/ 	.short	0x0034
        /*0054*/ 	.byte	0x00, 0xf0, 0x11, 0x00


	//----- nvinfo : EIATTR_KPARAM_INFO
	.align		4
.L_47:
        /*0058*/ 	.byte	0x04, 0x17
        /*005a*/ 	.short	(.L_49 - .L_48)
.L_48:
        /*005c*/ 	.word	0x00000000
        /*0060*/ 	.short	0x000a
        /*0062*/ 	.short	0x0030
        /*0064*/ 	.byte	0x00, 0xf0, 0x11, 0x00


	//----- nvinfo : EIATTR_KPARAM_INFO
	.align		4
.L_49:
        /*0068*/ 	.byte	0x04, 0x17
        /*006a*/ 	.short	(.L_51 - .L_50)
.L_50:
        /*006c*/ 	.word	0x00000000
        /*0070*/ 	.short	0x0009
        /*0072*/ 	.short	0x002c
        /*0074*/ 	.byte	0x00, 0xf0, 0x11, 0x00


	//----- nvinfo : EIATTR_KPARAM_INFO
	.align		4
.L_51:
        /*0078*/ 	.byte	0x04, 0x17
        /*007a*/ 	.short	(.L_53 - .L_52)
.L_52:
        /*007c*/ 	.word	0x00000000
        /*0080*/ 	.short	0x0008
        /*0082*/ 	.short	0x0028
        /*0084*/ 	.byte	0x00, 0xf0, 0x11, 0x00


	//----- nvinfo : EIATTR_KPARAM_INFO
	.align		4
.L_53:
        /*0088*/ 	.byte	0x04, 0x17
        /*008a*/ 	.short	(.L_55 - .L_54)
.L_54:
        /*008c*/ 	.word	0x00000000
        /*0090*/ 	.short	0x0007
        /*0092*/ 	.short	0x0024
        /*0094*/ 	.byte	0x00, 0xf0, 0x11, 0x00


	//----- nvinfo : EIATTR_KPARAM_INFO
	.align		4
.L_55:
        /*0098*/ 	.byte	0x04, 0x17
        /*009a*/ 	.short	(.L_57 - .L_56)
.L_56:
        /*009c*/ 	.word	0x00000000
        /*00a0*/ 	.short	0x0006
        /*00a2*/ 	.short	0x0020
        /*00a4*/ 	.byte	0x00, 0xf0, 0x11, 0x00


	//----- nvinfo : EIATTR_KPARAM_INFO
	.align		4
.L_57:
        /*00a8*/ 	.byte	0x04, 0x17
        /*00aa*/ 	.short	(.L_59 - .L_58)
.L_58:
        /*00ac*/ 	.word	0x00000000
        /*00b0*/ 	.short	0x0005
        /*00b2*/ 	.short	0x001c
        /*00b4*/ 	.byte	0x00, 0xf0, 0x11, 0x00


	//----- nvinfo : EIATTR_KPARAM_INFO
	.align		4
.L_59:
        /*00b8*/ 	.byte	0x04, 0x17
        /*00ba*/ 	.short	(.L_61 - .L_60)
.L_60:
        /*00bc*/ 	.word	0x00000000
        /*00c0*/ 	.short	0x0004
        /*00c2*/ 	.short	0x0018
        /*00c4*/ 	.byte	0x00, 0xf0, 0x11, 0x00


	//----- nvinfo : EIATTR_KPARAM_INFO
	.align		4
.L_61:
        /*00c8*/ 	.byte	0x04, 0x17
        /*00ca*/ 	.short	(.L_63 - .L_62)
.L_62:
        /*00cc*/ 	.word	0x00000000
        /*00d0*/ 	.short	0x0003
        /*00d2*/ 	.short	0x0014
        /*00d4*/ 	.byte	0x00, 0xf0, 0x11, 0x00


	//----- nvinfo : EIATTR_KPARAM_INFO
	.align		4
.L_63:
        /*00d8*/ 	.byte	0x04, 0x17
        /*00da*/ 	.short	(.L_65 - .L_64)
.L_64:
        /*00dc*/ 	.word	0x00000000
        /*00e0*/ 	.short	0x0002
        /*00e2*/ 	.short	0x0010
        /*00e4*/ 	.byte	0x00, 0xf0, 0x11, 0x00


	//----- nvinfo : EIATTR_KPARAM_INFO
	.align		4
.L_65:
        /*00e8*/ 	.byte	0x04, 0x17
        /*00ea*/ 	.short	(.L_67 - .L_66)
.L_66:
        /*00ec*/ 	.word	0x00000000
        /*00f0*/ 	.short	0x0001
        /*00f2*/ 	.short	0x0008
        /*00f4*/ 	.byte	0x00, 0xf5, 0x21, 0x00


	//----- nvinfo : EIATTR_KPARAM_INFO
	.align		4
.L_67:
        /*00f8*/ 	.byte	0x04, 0x17
        /*00fa*/ 	.short	(.L_69 - .L_68)
.L_68:
        /*00fc*/ 	.word	0x00000000
        /*0100*/ 	.short	0x0000
        /*0102*/ 	.short	0x0000
        /*0104*/ 	.byte	0x00, 0xf0, 0x11, 0x00


	//----- nvinfo : EIATTR_SPARSE_MMA_MASK
	.align		4
.L_69:
        /*0108*/ 	.byte	0x03, 0x50
        /*010a*/ 	.short	0x0000


	//----- nvinfo : EIATTR_MAXREG_COUNT
	.align		4
        /*010c*/ 	.byte	0x03, 0x1b
        /*010e*/ 	.short	0x00ff


	//----- nvinfo : EIATTR_MERCURY_ISA_VERSION
	.align		4
        /*0110*/ 	.byte	0x03, 0x5f
        /*0112*/ 	.short	0x0101


	//----- nvinfo : EIATTR_VRC_CTA_INIT_COUNT
	.align		4
        /*0114*/ 	.byte	0x02, 0x4a
	.zero		1
	.zero		1


	//----- nvinfo : EIATTR_EXIT_INSTR_OFFSETS
	.align		4
        /*0118*/ 	.byte	0x04, 0x1c
        /*011a*/ 	.short	(.L_71 - .L_70)


	//   ....[0]....
.L_70:
        /*011c*/ 	.word	0x00000070


	//   ....[1]....
        /*0120*/ 	.word	0x00003120


	//----- nvinfo : EIATTR_CRS_STACK_SIZE
	.align		4
.L_71:
        /*0124*/ 	.byte	0x04, 0x1e
        /*0126*/ 	.short	(.L_73 - .L_72)
.L_72:
        /*0128*/ 	.word	0x00000000


	//----- nvinfo : EIATTR_CBANK_PARAM_SIZE
	.align		4
.L_73:
        /*012c*/ 	.byte	0x03, 0x19
        /*012e*/ 	.short	0x0050


	//----- nvinfo : EIATTR_PARAM_CBANK
	.align		4
        /*0130*/ 	.byte	0x04, 0x0a
        /*0132*/ 	.short	(.L_75 - .L_74)
	.align		4
.L_74:
        /*0134*/ 	.word	index@(.nv.constant0._Z17col2im_gpu_kernelIhEviPKT_iiiiiiiiiiiiiPS0_)
        /*0138*/ 	.short	0x0380
        /*013a*/ 	.short	0x0050


	//----- nvinfo : EIATTR_SW_WAR
	.align		4
.L_75:
        /*013c*/ 	.byte	0x04, 0x36
        /*013e*/ 	.short	(.L_77 - .L_76)
.L_76:
        /*0140*/ 	.word	0x00000008
.L_77:


//--------------------- .nv.info._Z17im2col_gpu_kernelIhEviPKT_iiiiiiiiiiiiPS0_ --------------------------
	.section	.nv.info._Z17im2col_gpu_kernelIhEviPKT_iiiiiiiiiiiiPS0_,"",@"SHT_CUDA_INFO"
	.sectionflags	@""
	.align	4


	//----- nvinfo : EIATTR_CUDA_API_VERSION
	.align		4
        /*0000*/ 	.byte	0x04, 0x37
        /*0002*/ 	.short	(.L_79 - .L_78)
.L_78:
        /*0004*/ 	.word	0x00000082


	//----- nvinfo : EIATTR_KPARAM_INFO
	.align		4
.L_79:
        /*0008*/ 	.byte	0x04, 0x17
        /*000a*/ 	.short	(.L_81 - .L_80)
.L_80:
        /*000c*/ 	.word	0x00000000
        /*0010*/ 	.short	0x000e
        /*0012*/ 	.short	0x0040
        /*0014*/ 	.byte	0x00, 0xf5, 0x21, 0x00


	//----- nvinfo : EIATTR_KPARAM_INFO
	.align		4
.L_81:
        /*0018*/ 	.byte	0x04, 0x17
        /*001a*/ 	.short	(.L_83 - .L_82)
.L_82:
        /*001c*/ 	.word	0x00000000
        /*0020*/ 	.short	0x000d
        /*0022*/ 	.short	0x003c
        /*0024*/ 	.byte	0x00, 0xf0, 0x11, 0x00


	//----- nvinfo : EIATTR_KPARAM_INFO
	.align		4
.L_83:
        /*0028*/ 	.byte	0x04, 0x17
        /*002a*/ 	.short	(.L_85 - .L_84)
.L_84:
        /*002c*/ 	.word	0x00000000
        /*0030*/ 	.short	0x000c
        /*0032*/ 	.short	0x0038
        /*0034*/ 	.byte	0x00, 0xf0, 0x11, 0x00


	//----- nvinfo : EIATTR_KPARAM_INFO
	.align		4
.L_85:
        /*0038*/ 	.byte	0x04, 0x17
        /*003a*/ 	.short	(.L_87 - .L_86)
.L_86:
        /*003c*/ 	.word	0x00000000
        /*0040*/ 	.short	0x000b
        /*0042*/ 	.short	0x0034
        /*0044*/ 	.byte	0x00, 0xf0, 0x11, 0x00


	//----- nvinfo : EIATTR_KPARAM_INFO
	.align		4
.L_87:
        /*0048*/ 	.byte	0x04, 0x17
        /*004a*/ 	.short	(.L_89 - .L_88)
.L_88:
        /*004c*/ 	.word	0x00000000
        /*0050*/ 	.short	0x000a
        /*0052*/ 	.short	0x0030
        /*0054*/ 	.byte	0x00, 0xf0, 0x11, 0x00


	//----- nvinfo : EIATTR_KPARAM_INFO
	.align		4
.L_89:
        /*0058*/ 	.byte	0x04, 0x17
        /*005a*/ 	.short	(.L_91 - .L_90)
.L_90:
        /*005c*/ 	.word	0x00000000
        /*0060*/ 	.short	0x0009
        /*0062*/ 	.short	0x002c
        /*0064*/ 	.byte	0x00, 0xf0, 0x11, 0x00


	//----- nvinfo : EIATTR_KPARAM_INFO
	.align		4
.L_91:
        /*0068*/ 	.byte	0x04, 0x17
        /*006a*/ 	.short	(.L_93 - .L_92)
.L_92:
        /*006c*/ 	.word	0x00000000
        /*0070*/ 	.short	0x0008
        /*0072*/ 	.short	0x0028
        /*0074*/ 	.byte	0x00, 0xf0, 0x11, 0x00


	//----- nvinfo : EIATTR_KPARAM_INFO
	.align		4
.L_93:
        /*0078*/ 	.byte	0x04, 0x17
        /*007a*/ 	.short	(.L_95 - .L_94)
.L_94:
        /*007c*/ 	.word	0x00000000
        /*0080*/ 	.short	0x0007
        /*0082*/ 	.short	0x0024
        /*0084*/ 	.byte	0x00, 0xf0, 0x11, 0x00


	//----- nvinfo : EIATTR_KPARAM_INFO
	.align		4
.L_95:
        /*0088*/ 	.byte	0x04, 0x17
        /*008a*/ 	.short	(.L_97 - .L_96)
.L_96:
        /*008c*/ 	.word	0x00000000
        /*0090*/ 	.short	0x0006
        /*0092*/ 	.short	0x0020
        /*0094*/ 	.byte	0x00, 0xf0, 0x11, 0x00


	//----- nvinfo : EIATTR_KPARAM_INFO
	.align		4
.L_97:
        /*0098*/ 	.byte	0x04, 0x17
        /*009a*/ 	.short	(.L_99 - .L_98)
.L_98:
        /*009c*/ 	.word	0x00000000
        /*00a0*/ 	.short	0x0005
        /*00a2*/ 	.short	0x001c
        /*00a4*/ 	.byte	0x00, 0xf0, 0x11, 0x00


	//----- nvinfo : EIATTR_KPARAM_INFO
	.align		4
.L_99:
        /*00a8*/ 	.byte	0x04, 0x17
        /*00aa*/ 	.short	(.L_101 - .L_100)
.L_100:
        /*00ac*/ 	.word	0x00000000
        /*00b0*/ 	.short	0x0004
        /*00b2*/ 	.short	0x0018
        /*00b4*/ 	.byte	0x00, 0xf0, 0x11, 0x00


	//----- nvinfo : EIATTR_KPARAM_INFO
	.align		4
.L_101:
        /*00b8*/ 	.byte	0x04, 0x17
        /*00ba*/ 	.short	(.L_103 - .L_102)
.L_102:
        /*00bc*/ 	.word	0x00000000
        /*00c0*/ 	.short	0x0003
        /*00c2*/ 	.short	0x0014
        /*00c4*/ 	.byte	0x00, 0xf0, 0x11, 0x00


	//----- nvinfo : EIATTR_KPARAM_INFO
	.align		4
.L_103:
        /*00c8*/ 	.byte	0x04, 0x17
        /*00ca*/ 	.short	(.L_105 - .L_104)
.L_104:
        /*00cc*/ 	.word	0x00000000
        /*00d0*/ 	.short	0x0002
        /*00d2*/ 	.short	0x0010
        /*00d4*/ 	.byte	0x00, 0xf0, 0x11, 0x00


	//----- nvinfo : EIATTR_KPARAM_INFO
	.align		4
.L_105:
        /*00d8*/ 	.byte	0x04, 0x17
        /*00da*/ 	.short	(.L_107 - .L_106)
.L_106:
        /*00dc*/ 	.word	0x00000000
        /*00e0*/ 	.short	0x0001
        /*00e2*/ 	.short	0x0008
        /*00e4*/ 	.byte	0x00, 0xf5, 0x21, 0x00


	//----- nvinfo : EIATTR_KPARAM_INFO
	.align		4
.L_107:
        /*00e8*/ 	.byte	0x04, 0x17
        /*00ea*/ 	.short	(.L_109 - .L_108)
.L_108:
        /*00ec*/ 	.word	0x00000000
        /*00f0*/ 	.short	0x0000
        /*00f2*/ 	.short	0x0000
        /*00f4*/ 	.byte	0x00, 0xf0, 0x11, 0x00


	//----- nvinfo : EIATTR_SPARSE_MMA_MASK
	.align		4
.L_109:
        /*00f8*/ 	.byte	0x03, 0x50
        /*00fa*/ 	.short	0x0000


	//----- nvinfo : EIATTR_MAXREG_COUNT
	.align		4
        /*00fc*/ 	.byte	0x03, 0x1b
        /*00fe*/ 	.short	0x00ff


	//----- nvinfo : EIATTR_MERCURY_ISA_VERSION
	.align		4
        /*0100*/ 	.byte	0x03, 0x5f
        /*0102*/ 	.short	0x0101


	//----- nvinfo : EIATTR_VRC_CTA_INIT_COUNT
	.align		4
        /*0104*/ 	.byte	0x02, 0x4a
	.zero		1
	.zero		1


	//----- nvinfo : EIATTR_EXIT_INSTR_OFFSETS
	.align		4
        /*0108*/ 	.byte	0x04, 0x1c
        /*010a*/ 	.short	(.L_111 - .L_110)


	//   ....[0]....
.L_110:
        /*010c*/ 	.word	0x00000080


	//   ....[1]....
        /*0110*/ 	.word	0x000000c0


	//   ....[2]....
        /*0114*/ 	.word	0x00001970


	//----- nvinfo : EIATTR_CRS_STACK_SIZE
	.align		4
.L_111:
        /*0118*/ 	.byte	0x04, 0x1e
        /*011a*/ 	.short	(.L_113 - .L_112)
.L_112:
        /*011c*/ 	.word	0x00000000


	//----- nvinfo : EIATTR_CBANK_PARAM_SIZE
	.align		4
.L_113:
        /*0120*/ 	.byte	0x03, 0x19
        /*0122*/ 	.short	0x0048


	//----- nvinfo : EIATTR_PARAM_CBANK
	.align		4
        /*0124*/ 	.byte	0x04, 0x0a
        /*0126*/ 	.short	(.L_115 - .L_114)
	.align		4
.L_114:
        /*0128*/ 	.word	index@(.nv.constant0._Z17im2col_gpu_kernelIhEviPKT_iiiiiiiiiiiiPS0_)
        /*012c*/ 	.short	0x0380
        /*012e*/ 	.short	0x0048


	//----- nvinfo : EIATTR_SW_WAR
	.align		4
.L_115:
        /*0130*/ 	.byte	0x04, 0x36
        /*0132*/ 	.short	(.L_117 - .L_116)
.L_116:
        /*0134*/ 	.word	0x00000008
.L_117:


//--------------------- .nv.info._Z17col2im_gpu_kernelIiEviPKT_iiiiiiiiiiiiiPS0_ --------------------------
	.section	.nv.info._Z17col2im_gpu_kernelIiEviPKT_iiiiiiiiiiiiiPS0_,"",@"SHT_CUDA_INFO"
	.sectionflags	@""
	.align	4


	//----- nvinfo : EIATTR_CUDA_API_VERSION
	.align		4
        /*0000*/ 	.byte	0x04, 0x37
        /*0002*/ 	.short	(.L_119 - .L_118)
.L_118:
        /*0004*/ 	.word	0x00000082


	//----- nvinfo : EIATTR_KPARAM_INFO
	.align		4
.L_119:
        /*0008*/ 	.byte	0x04, 0x17
        /*000a*/ 	.short	(.L_121 - .L_120)
.L_120:
        /*000c*/ 	.word	0x00000000
        /*0010*/ 	.short	0x000f
        /*0012*/ 	.short	0x0048
        /*0014*/ 	.byte	0x00, 0xf5, 0x21, 0x00


	//----- nvinfo : EIATTR_KPARAM_INFO
	.align		4
.L_121:
        /*0018*/ 	.byte	0x04, 0x17
        /*001a*/ 	.short	(.L_123 - .L_122)
.L_122:
        /*001c*/ 	.word	0x00000000
        /*0020*/ 	.short	0x000e
        /*0022*/ 	.short	0x0040
        /*0024*/ 	.byte	0x00, 0xf0, 0x11, 0x00


	//----- nvinfo : EIATTR_KPARAM_INFO
	.align		4
.L_123:
        /*0028*/ 	.byte	0x04, 0x17
        /*002a*/ 	.short	(.L_125 - .L_124)
.L_124:
        /*002c*/ 	.word	0x00000000
        /*0030*/ 	.short	0x000d
        /*0032*/ 	.short	0x003c
        /*0034*/ 	.byte	0x00, 0xf0, 0x11, 0x00


	//----- nvinfo : EIATTR_KPARAM_INFO
	.align		4
.L_125:
        /*0038*/ 	.byte	0x04, 0x17
        /*003a*/ 	.short	(.L_127 - .L_126)
.L_126:
        /*003c*/ 	.word	0x00000000
        /*0040*/ 	.short	0x000c
        /*0042*/ 	.short	0x0038
        /*0044*/ 	.byte	0x00, 0xf0, 0x11, 0x00


	//----- nvinfo : EIATTR_KPARAM_INFO
	.align		4
.L_127:
        /*0048*/ 	.byte	0x04, 0x17
        /*004a*/ 	.short	(.L_129 - .L_128)
.L_128:
        /*004c*/ 	.word	0x00000000
        /*0050*/ 	.short	0x000b
        /*0052*/ 	.short	0x0034
        /*0054*/ 	.byte	0x00, 0xf0, 0x11, 0x00


	//----- nvinfo : EIATTR_KPARAM_INFO
	.align		4
.L_129:
        /*0058*/ 	.byte	0x04, 0x17
        /*005a*/ 	.short	(.L_131 - .L_130)
.L_130:
        /*005c*/ 	.word	0x00000000
        /*0060*/ 	.short	0x000a
        /*0062*/ 	.short	0x0030
        /*0064*/ 	.byte	0x00, 0xf0, 0x11, 0x00


	//----- nvinfo : EIATTR_KPARAM_INFO
	.align		4
.L_131:
        /*0068*/ 	.byte	0x04, 0x17
        /*006a*/ 	.short	(.L_133 - .L_132)
.L_132:
        /*006c*/ 	.word	0x00000000
        /*0070*/ 	.short	0x0009
        /*0072*/ 	.short	0x002c
        /*0074*/ 	.byte	0x00, 0xf0, 0x11, 0x00


	//----- nvinfo : EIATTR_KPARAM_INFO
	.align		4
.L_133:
        /*0078*/ 	.byte	0x04, 0x17
        /*007a*/ 	.short	(.L_135 - .L_134)
.L_134:
        /*007c*/ 	.word	0x00000000
        /*0080*/ 	.short	0x0008
        /*0082*/ 	.short	0x0028
        /*0084*/ 	.byte	0x00, 0xf0, 0x11, 0x00


	//----- nvinfo : EIATTR_KPARAM_INFO
	.align		4
.L_135:
        /*0088*/ 	.byte	0x04, 0x17
        /*008a*/ 	.short	(.L_137 - .L_136)
.L_136:
        /*008c*/ 	.word	0x00000000
        /*0090*/ 	.short	0x0007
        /*0092*/ 	.short	0x0024
        /*0094*/ 	.byte	0x00, 0xf0, 0x11, 0x00


	//----- nvinfo : EIATTR_KPARAM_INFO
	.align		4
.L_137:
        /*0098*/ 	.byte	0x04, 0x17
        /*009a*/ 	.short	(.L_139 - .L_138)
.L_138:
        /*009c*/ 	.word	0x00000000
        /*00a0*/ 	.short	0x0006
        /*00a2*/ 	.short	0x0020
        /*00a4*/ 	.byte	0x00, 0xf0, 0x11, 0x00


	//----- nvinfo : EIATTR_KPARAM_INFO
	.align		4
.L_139:
        /*00a8*/ 	.byte	0x04, 0x17
        /*00aa*/ 	.short	(.L_141 - .L_140)
.L_140:
        /*00ac*/ 	.word	0x00000000
        /*00b0*/ 	.short	0x0005
        /*00b2*/ 	.short	0x001c
        /*00b4*/ 	.byte	0x00, 0xf0, 0x11, 0x00


	//----- nvinfo : EIATTR_KPARAM_INFO
	.align		4
.L_141:
        /*00b8*/ 	.byte	0x04, 0x17
        /*00ba*/ 	.short	(.L_143 - .L_142)
.L_142:
        /*00bc*/ 	.word	0x00000000
        /*00c0*/ 	.short	0x0004
        /*00c2*/ 	.short	0x0018
        /*00c4*/ 	.byte	0x00, 0xf0, 0x11, 0x00


	//----- nvinfo : EIATTR_KPARAM_INFO
	.align		4
.L_143:
        /*00c8*/ 	.byte	0x04, 0x17
        /*00ca*/ 	.short	(.L_145 - .L_144)
.L_144:
        /*00cc*/ 	.word	0x00000000
        /*00d0*/ 	.short	0x0003
        /*00d2*/ 	.short	0x0014
        /*00d4*/ 	.byte	0x00, 0xf0, 0x11, 0x00


	//----- nvinfo : EIATTR_KPARAM_INFO
	.align		4
.L_145:
        /*00d8*/ 	.byte	0x04, 0x17
        /*00da*/ 	.short	(.L_147 - .L_146)
.L_146:
        /*00dc*/ 	.word	0x00000000
        /*00e0*/ 	.short	0x0002
        /*00e2*/ 	.short	0x0010
        /*00e4*/ 	.byte	0x00, 0xf0, 0x11, 0x00


	//----- nvinfo : EIATTR_KPARAM_INFO
	.align		4
.L_147:
        /*00e8*/ 	.byte	0x04, 0x17
        /*00ea*/ 	.short	(.L_149 - .L_148)
.L_148:
        /*00ec*/ 	.word	0x00000000
        /*00f0*/ 	.short	0x0001
        /*00f2*/ 	.short	0x0008
        /*00f4*/ 	.byte	0x00, 0xf5, 0x21, 0x00


	//----- nvinfo : EIATTR_KPARAM_INFO
	.align		4
.L_149:
        /*00f8*/ 	.byte	0x04, 0x17
        /*00fa*/ 	.short	(.L_151 - .L_150)
.L_150:
        /*00fc*/ 	.word	0x00000000
        /*0100*/ 	.short	0x0000
        /*0102*/ 	.short	0x0000
        /*0104*/ 	.byte	0x00, 0xf0, 0x11, 0x00


	//----- nvinfo : EIATTR_SPARSE_MMA_MASK
	.align		4
.L_151:
        /*0108*/ 	.byte	0x03, 0x50
        /*010a*/ 	.short	0x0000


	//----- nvinfo : EIATTR_MAXREG_COUNT
	.align		4
        /*010c*/ 	.byte	0x03, 0x1b
        /*010e*/ 	.short	0x00ff


	//----- nvinfo : EIATTR_MERCURY_ISA_VERSION
	.align		4
        /*0110*/ 	.byte	0x03, 0x5f
        /*0112*/ 	.short	0x0101


	//----- nvinfo : EIATTR_VRC_CTA_INIT_COUNT
	.align		4
        /*0114*/ 	.byte	0x02, 0x4a
	.zero		1
	.zero		1


	//----- nvinfo : EIATTR_EXIT_INSTR_OFFSETS
	.align		4
        /*0118*/ 	.byte	0x04, 0x1c
        /*011a*/ 	.short	(.L_153 - .L_152)


	//   ....[0]....
.L_152:
        /*011c*/ 	.word	0x00000070


	//   ....[1]....
        /*0120*/ 	.word	0x00003150


	//----- nvinfo : EIATTR_CRS_STACK_SIZE
	.align		4
.L_153:
        /*0124*/ 	.byte	0x04, 0x1e
        /*0126*/ 	.short	(.L_155 - .L_154)
.L_154:
        /*0128*/ 	.word	0x00000000


	//----- nvinfo : EIATTR_CBANK_PARAM_SIZE
	.align		4
.L_155:
        /*012c*/ 	.byte	0x03, 0x19
        /*012e*/ 	.short	0x0050


	//----- nvinfo : EIATTR_PARAM_CBANK
	.align		4
        /*0130*/ 	.byte	0x04, 0x0a
        /*0132*/ 	.short	(.L_157 - .L_156)
	.align		4
.L_156:
        /*0134*/ 	.word	index@(.nv.constant0._Z17col2im_gpu_kernelIiEviPKT_iiiiiiiiiiiiiPS0_)
        /*0138*/ 	.short	0x0380
        /*013a*/ 	.short	0x0050


	//----- nvinfo : EIATTR_SW_WAR
	.align		4
.L_157:
        /*013c*/ 	.byte	0x04, 0x36
        /*013e*/ 	.short	(.L_159 - .L_158)
.L_158:
        /*0140*/ 	.word	0x00000008
.L_159:


//--------------------- .nv.info._Z17im2col_gpu_kernelIiEviPKT_iiiiiiiiiiiiPS0_ --------------------------
	.section	.nv.info._Z17im2col_gpu_kernelIiEviPKT_iiiiiiiiiiiiPS0_,"",@"SHT_CUDA_INFO"
	.sectionflags	@""
	.align	4


	//----- nvinfo : EIATTR_CUDA_API_VERSION
	.align		4
        /*0000*/ 	.byte	0x04, 0x37
        /*0002*/ 	.short	(.L_161 - .L_160)
.L_160:
        /*0004*/ 	.word	0x00000082


	//----- nvinfo : EIATTR_KPARAM_INFO
	.align		4
.L_161:
        /*0008*/ 	.byte	0x04, 0x17
        /*000a*/ 	.short	(.L_163 - .L_162)
.L_162:
        /*000c*/ 	.word	0x00000000
        /*0010*/ 	.short	0x000e
        /*0012*/ 	.short	0x0040
        /*0014*/ 	.byte	0x00, 0xf5, 0x21, 0x00


	//----- nvinfo : EIATTR_KPARAM_INFO
	.align		4
.L_163:
        /*0018*/ 	.byte	0x04, 0x17
        /*001a*/ 	.short	(.L_165 - .L_164)
.L_164:
        /*001c*/ 	.word	0x00000000
        /*0020*/ 	.short	0x000d
        /*0022*/ 	.short	0x003c
        /*0024*/ 	.byte	0x00, 0xf0, 0x11, 0x00


	//----- nvinfo : EIATTR_KPARAM_INFO
	.align		4
.L_165:
        /*0028*/ 	.byte	0x04, 0x17
        /*002a*/ 	.short	(.L_167 - .L_166)
.L_166:
        /*002c*/ 	.word	0x00000000
        /*0030*/ 	.short	0x000c
        /*0032*/ 	.short	0x0038
        /*0034*/ 	.byte	0x00, 0xf0, 0x11, 0x00


	//----- nvinfo : EIATTR_KPARAM_INFO
	.align		4
.L_167:
        /*0038*/ 	.byte	0x04, 0x17
        /*003a*/ 	.short	(.L_169 - .L_168)
.L_168:
        /*003c*/ 	.word	0x00000000
        /*0040*/ 	.short	0x000b
        /*0042*/ 	.short	0x0034
        /*0044*/ 	.byte	0x00, 0xf0, 0x11, 0x00


	//----- nvinfo : EIATTR_KPARAM_INFO
	.align		4
.L_169:
        /*0048*/ 	.byte	0x04, 0x17
        /*004a*/ 	.short	(.L_171 - .L_170)
.L_170:
        /*004c*/ 	.word	0x00000000
        /*0050*/ 	.short	0x000a
        /*0052*/ 	.short	0x0030
        /*0054*/ 	.byte	0x00, 0xf0, 0x11, 0x00


	//----- nvinfo : EIATTR_KPARAM_INFO
	.align		4
.L_171:
        /*0058*/ 	.byte	0x04, 0x17
        /*005a*/ 	.short	(.L_173 - .L_172)
.L_172:
        /*005c*/ 	.word	0x00000000
        /*0060*/ 	.short	0x0009
        /*0062*/ 	.short	0x002c
        /*0064*/ 	.byte	0x00, 0xf0, 0x11, 0x00


	//----- nvinfo : EIATTR_KPARAM_INFO
	.align		4
.L_173:
        /*0068*/ 	.byte	0x04, 0x17
        /*006a*/ 	.short	(.L_175 - .L_174)
.L_174:
        /*006c*/ 	.word	0x00000000
        /*0070*/ 	.short	0x0008
        /*0072*/ 	.short	0x0028
        /*0074*/ 	.byte	0x00, 0xf0, 0x11, 0x00


	//----- nvinfo : EIATTR_KPARAM_INFO
	.align		4
.L_175:
        /*0078*/ 	.byte	0x04, 0x17
        /*007a*/ 	.short	(.L_177 - .L_176)
.L_176:
        /*007c*/ 	.word	0x00000000
        /*0080*/ 	.short	0x0007
        /*0082*/ 	.short	0x0024
        /*0084*/ 	.byte	0x00, 0xf0, 0x11, 0x00


	//----- nvinfo : EIATTR_KPARAM_INFO
	.align		4
.L_177:
        /*0088*/ 	.byte	0x04, 0x17
        /*008a*/ 	.short	(.L_179 - .L_178)
.L_178:
        /*008c*/ 	.word	0x00000000
        /*0090*/ 	.short	0x0006
        /*0092*/ 	.short	0x0020
        /*0094*/ 	.byte	0x00, 0xf0, 0x11, 0x00


	//----- nvinfo : EIATTR_KPARAM_INFO
	.align		4
.L_179:
        /*0098*/ 	.byte	0x04, 0x17
        /*009a*/ 	.short	(.L_181 - .L_180)
.L_180:
        /*009c*/ 	.word	0x00000000
        /*00a0*/ 	.short	0x0005
        /*00a2*/ 	.short	0x001c
        /*00a4*/ 	.byte	0x00, 0xf0, 0x11, 0x00


	//----- nvinfo : EIATTR_KPARAM_INFO
	.align		4
.L_181:
        /*00a8*/ 	.byte	0x04, 0x17
        /*00aa*/ 	.short	(.L_183 - .L_182)
.L_182:
        /*00ac*/ 	.word	0x00000000
        /*00b0*/ 	.short	0x0004
        /*00b2*/ 	.short	0x0018
        /*00b4*/ 	.byte	0x00, 0xf0, 0x11, 0x00


	//----- nvinfo : EIATTR_KPARAM_INFO
	.align		4
.L_183:
        /*00b8*/ 	.byte	0x04, 0x17
        /*00ba*/ 	.short	(.L_185 - .L_184)
.L_184:
        /*00bc*/ 	.word	0x00000000
        /*00c0*/ 	.short	0x0003
        /*00c2*/ 	.short	0x0014
        /*00c4*/ 	.byte	0x00, 0xf0, 0x11, 0x00


	//----- nvinfo : EIATTR_KPARAM_INFO
	.align		4
.L_185:
        /*00c8*/ 	.byte	0x04, 0x17
        /*00ca*/ 	.short	(.L_187 - .L_186)
.L_186:
        /*00cc*/ 	.word	0x00000000
        /*00d0*/ 	.short	0x0002
        /*00d2*/ 	.short	0x0010
        /*00d4*/ 	.byte	0x00, 0xf0, 0x11, 0x00


	//----- nvinfo : EIATTR_KPARAM_INFO
	.align		4
.L_187:
        /*00d8*/ 	.byte	0x04, 0x17
        /*00da*/ 	.short	(.L_189 - .L_188)
.L_188:
        /*00dc*/ 	.word	0x00000000
        /*00e0*/ 	.short	0x0001
        /*00e2*/ 	.short	0x0008
        /*00e4*/ 	.byte	0x00, 0xf5, 0x21, 0x00


	//----- nvinfo : EIATTR_KPARAM_INFO
	.align		4
.L_189:
        /*00e8*/ 	.byte	0x04, 0x17
        /*00ea*/ 	.short	(.L_191 - .L_190)
.L_190:
        /*00ec*/ 	.word	0x00000000
        /*00f0*/ 	.short	0x0000
        /*00f2*/ 	.short	0x0000
        /*00f4*/ 	.byte	0x00, 0xf0, 0x11, 0x00


	//----- nvinfo : EIATTR_SPARSE_MMA_MASK
	.align		4
.L_191:
        /*00f8*/ 	.byte	0x03, 0x50
        /*00fa*/ 	.short	0x0000


	//----- nvinfo : EIATTR_MAXREG_COUNT
	.align		4
        /*00fc*/ 	.byte	0x03, 0x1b
        /*00fe*/ 	.short	0x00ff


	//----- nvinfo : EIATTR_MERCURY_ISA_VERSION
	.align		4
        /*0100*/ 	.byte	0x03, 0x5f
        /*0102*/ 	.short	0x0101


	//----- nvinfo : EIATTR_VRC_CTA_INIT_COUNT
	.align		4
        /*0104*/ 	.byte	0x02, 0x4a
	.zero		1
	.zero		1


	//----- nvinfo : EIATTR_EXIT_INSTR_OFFSETS
	.align		4
        /*0108*/ 	.byte	0x04, 0x1c
        /*010a*/ 	.short	(.L_193 - .L_192)


	//   ....[0]....
.L_192:
        /*010c*/ 	.word	0x00000070


	//   ....[1]....
        /*0110*/ 	.word	0x000000b0


	//   ....[2]....
        /*0114*/ 	.word	0x00001920


	//----- nvinfo : EIATTR_CRS_STACK_SIZE
	.align		4
.L_193:
        /*0118*/ 	.byte	0x04, 0x1e
        /*011a*/ 	.short	(.L_195 - .L_194)
.L_194:
        /*011c*/ 	.word	0x00000000


	//----- nvinfo : EIATTR_CBANK_PARAM_SIZE
	.align		4
.L_195:
        /*0120*/ 	.byte	0x03, 0x19
        /*0122*/ 	.short	0x0048


	//----- nvinfo : EIATTR_PARAM_CBANK
	.align		4
        /*0124*/ 	.byte	0x04, 0x0a
        /*0126*/ 	.short	(.L_197 - .L_196)
	.align		4
.L_196:
        /*0128*/ 	.word	index@(.nv.constant0._Z17im2col_gpu_kernelIiEviPKT_iiiiiiiiiiiiPS0_)
        /*012c*/ 	.short	0x0380
        /*012e*/ 	.short	0x0048


	//----- nvinfo : EIATTR_SW_WAR
	.align		4
.L_197:
        /*0130*/ 	.byte	0x04, 0x36
        /*0132*/ 	.short	(.L_199 - .L_198)
.L_198:
        /*0134*/ 	.word	0x00000008
.L_199:


//--------------------- .nv.info._Z17col2im_gpu_kernelIfEviPKT_iiiiiiiiiiiiiPS0_ --------------------------
	.section	.nv.info._Z17col2im_gpu_kernelIfEviPKT_iiiiiiiiiiiiiPS0_,"",@"SHT_CUDA_INFO"
	.sectionflags	@""
	.align	4


	//----- nvinfo : EIATTR_CUDA_API_VERSION
	.align		4
        /*0000*/ 	.byte	0x04, 0x37
        /*0002*/ 	.short	(.L_201 - .L_200)
.L_200:
        /*0004*/ 	.word	0x00000082


	//----- nvinfo : EIATTR_KPARAM_INFO
	.align		4
.L_201:
        /*0008*/ 	.byte	0x04, 0x17
        /*000a*/ 	.short	(.L_203 - .L_202)
.L_202:
        /*000c*/ 	.word	0x00000000
        /*0010*/ 	.short	0x000f
        /*0012*/ 	.short	0x0048
        /*0014*/ 	.byte	0x00, 0xf5, 0x21, 0x00


	//----- nvinfo : EIATTR_KPARAM_INFO
	.align		4
.L_203:
        /*0018*/ 	.byte	0x04, 0x17
        /*001a*/ 	.short	(.L_205 - .L_204)
.L_204:
        /*001c*/ 	.word	0x00000000
        /*0020*/ 	.short	0x000e
        /*0022*/ 	.short	0x0040
        /*0024*/ 	.byte	0x00, 0xf0, 0x11, 0x00


	//----- nvinfo : EIATTR_KPARAM_INFO
	.align		4
.L_205:
        /*0028*/ 	.byte	0x04, 0x17
        /*002a*/ 	.short	(.L_207 - .L_206)
.L_206:
        /*002c*/ 	.word	0x00000000
        /*0030*/ 	.short	0x000d
        /*0032*/ 	.short	0x003c
        /*0034*/ 	.byte	0x00, 0xf0, 0x11, 0x00


	//----- nvinfo : EIATTR_KPARAM_INFO
	.align		4
.L_207:
        /*0038*/ 	.byte	0x04, 0x17
        /*003a*/ 	.short	(.L_209 - .L_208)
.L_208:
        /*003c*/ 	.word	0x00000000
        /*0040*/ 	.short	0x000c
        /*0042*/ 	.short	0x0038
        /*0044*/ 	.byte	0x00, 0xf0, 0x11, 0x00


	//----- nvinfo : EIATTR_KPARAM_INFO
	.align		4
.L_209:
        /*0048*/ 	.byte	0x04, 0x17
        /*004a*/ 	.short	(.L_211 - .L_210)
.L_210:
        /*004c*/ 	.word	0x00000000
        /*0050*/ 	.short	0x000b
        /*0052*/ 	.short	0x0034
        /*0054*/ 	.byte	0x00, 0xf0, 0x11, 0x00


	//----- nvinfo : EIATTR_KPARAM_INFO
	.align		4
.L_211:
        /*0058*/ 	.byte	0x04, 0x17
        /*005a*/ 	.short	(.L_213 - .L_212)
.L_212:
        /*005c*/ 	.word	0x00000000
        /*0060*/ 	.short	0x000a
        /*0062*/ 	.short	0x0030
        /*0064*/ 	.byte	0x00, 0xf0, 0x11, 0x00


	//----- nvinfo : EIATTR_KPARAM_INFO
	.align		4
.L_213:
        /*0068*/ 	.byte	0x04, 0x17
        /*006a*/ 	.short	(.L_215 - .L_214)
.L_214:
        /*006c*/ 	.word	0x00000000
        /*0070*/ 	.short	0x0009
        /*0072*/ 	.short	0x002c
        /*0074*/ 	.byte	0x00, 0xf0, 0x11, 0x00


	//----- nvinfo : EIATTR_KPARAM_INFO
	.align		4
.L_215:
        /*0078*/ 	.byte	0x04, 0x17
        /*007a*/ 	.short	(.L_217 - .L_216)
.L_216:
        /*007c*/ 	.word	0x00000000
        /*0080*/ 	.short	0x0008
        /*0082*/ 	.short	0x0028
        /*0084*/ 	.byte	0x00, 0xf0, 0x11, 0x00


	//----- nvinfo : EIATTR_KPARAM_INFO
	.align		4
.L_217:
        /*0088*/ 	.byte	0x04, 0x17
        /*008a*/ 	.short	(.L_219 - .L_218)
.L_218:
        /*008c*/ 	.word	0x00000000
        /*0090*/ 	.short	0x0007
        /*0092*/ 	.short	0x0024
        /*0094*/ 	.byte	0x00, 0xf0, 0x11, 0x00


	//----- nvinfo : EIATTR_KPARAM_INFO
	.align		4
.L_219:
        /*0098*/ 	.byte	0x04, 0x17
        /*009a*/ 	.short	(.L_221 - .L_220)
.L_220:
        /*009c*/ 	.word	0x00000000
        /*00a0*/ 	.short	0x0006
        /*00a2*/ 	.short	0x0020
        /*00a4*/ 	.byte	0x00, 0xf0, 0x11, 0x00


	//----- nvinfo : EIATTR_KPARAM_INFO
	.align		4
.L_221:
        /*00a8*/ 	.byte	0x04, 0x17
        /*00aa*/ 	.short	(.L_223 - .L_222)
.L_222:
        /*00ac*/ 	.word	0x00000000
        /*00b0*/ 	.short	0x0005
        /*00b2*/ 	.short	0x001c
        /*00b4*/ 	.byte	0x00, 0xf0, 0x11, 0x00


	//----- nvinfo : EIATTR_KPARAM_INFO
	.align		4
.L_223:
        /*00b8*/ 	.byte	0x04, 0x17
        /*00ba*/ 	.short	(.L_225 - .L_224)
.L_224:
        /*00bc*/ 	.word	0x00000000
        /*00c0*/ 	.short	0x0004
        /*00c2*/ 	.short	0x0018
        /*00c4*/ 	.byte	0x00, 0xf0, 0x11, 0x00


	//----- nvinfo : EIATTR_KPARAM_INFO
	.align		4
.L_225:
        /*00c8*/ 	.byte	0x04, 0x17
        /*00ca*/ 	.short	(.L_227 - .L_226)
.L_226:
        /*00cc*/ 	.word	0x00000000
        /*00d0*/ 	.short	0x0003
        /*00d2*/ 	.short	0x0014
        /*00d4*/ 	.byte	0x00, 0xf0, 0x11, 0x00


	//----- nvinfo : EIATTR_KPARAM_INFO
	.align		4
.L_227:
        /*00d8*/ 	.byte	0x04, 0x17
        /*00da*/ 	.short	(.L_229 - .L_228)
.L_228:
        /*00dc*/ 	.word	0x00000000
        /*00e0*/ 	.short	0x0002
        /*00e2*/ 	.short	0x0010
        /*00e4*/ 	.byte	0x00, 0xf0, 0x11, 0x00


	//----- nvinfo : EIATTR_KPARAM_INFO
	.align		4
.L_229:
        /*00e8*/ 	.byte	0x04, 0x17
        /*00ea*/ 	.short	(.L_231 - .L_230)
.L_230:
        /*00ec*/ 	.word	0x00000000
        /*00f0*/ 	.short	0x0001
        /*00f2*/ 	.short	0x0008
        /*00f4*/ 	.byte	0x00, 0xf5, 0x21, 0x00


	//----- nvinfo : EIATTR_KPARAM_INFO
	.align		4
.L_231:
        /*00f8*/ 	.byte	0x04, 0x17
        /*00fa*/ 	.short	(.L_233 - .L_232)
.L_232:
        /*00fc*/ 	.word	0x00000000
        /*0100*/ 	.short	0x0000
        /*0102*/ 	.short	0x0000
        /*0104*/ 	.byte	0x00, 0xf0, 0x11, 0x00


	//----- nvinfo : EIATTR_SPARSE_MMA_MASK
	.align		4
.L_233:
        /*0108*/ 	.byte	0x03, 0x50
        /*010a*/ 	.short	0x0000


	//----- nvinfo : EIATTR_MAXREG_COUNT
	.align		4
        /*010c*/ 	.byte	0x03, 0x1b
        /*010e*/ 	.short	0x00ff


	//----- nvinfo : EIATTR_MERCURY_ISA_VERSION
	.align		4
        /*0110*/ 	.byte	0x03, 0x5f
        /*0112*/ 	.short	0x0101


	//----- nvinfo : EIATTR_VRC_CTA_INIT_COUNT
	.align		4
        /*0114*/ 	.byte	0x02, 0x4a
	.zero		1
	.zero		1


	//----- nvinfo : EIATTR_EXIT_INSTR_OFFSETS
	.align		4
        /*0118*/ 	.byte	0x04, 0x1c
        /*011a*/ 	.short	(.L_235 - .L_234)


	//   ....[0]....
.L_234:
        /*011c*/ 	.word	0x00000070


	//   ....[1]....
        /*0120*/ 	.word	0x00003150


	//----- nvinfo : EIATTR_CRS_STACK_SIZE
	.align		4
.L_235:
        /*0124*/ 	.byte	0x04, 0x1e
        /*0126*/ 	.short	(.L_237 - .L_236)
.L_236:
        /*0128*/ 	.word	0x00000000


	//----- nvinfo : EIATTR_CBANK_PARAM_SIZE
	.align		4
.L_237:
        /*012c*/ 	.byte	0x03, 0x19
        /*012e*/ 	.short	0x0050


	//----- nvinfo : EIATTR_PARAM_CBANK
	.align		4
        /*0130*/ 	.byte	0x04, 0x0a
        /*0132*/ 	.short	(.L_239 - .L_238)
	.align		4
.L_238:
        /*0134*/ 	.word	index@(.nv.constant0._Z17col2im_gpu_kernelIfEviPKT_iiiiiiiiiiiiiPS0_)
        /*0138*/ 	.short	0x0380
        /*013a*/ 	.short	0x0050


	//----- nvinfo : EIATTR_SW_WAR
	.align		4
.L_239:
        /*013c*/ 	.byte	0x04, 0x36
        /*013e*/ 	.short	(.L_241 - .L_240)
.L_240:
        /*0140*/ 	.word	0x00000008
.L_241:


//--------------------- .nv.info._Z17im2col_gpu_kernelIfEviPKT_iiiiiiiiiiiiPS0_ --------------------------
	.section	.nv.info._Z17im2col_gpu_kernelIfEviPKT_iiiiiiiiiiiiPS0_,"",@"SHT_CUDA_INFO"
	.sectionflags	@""
	.align	4


	//----- nvinfo : EIATTR_CUDA_API_VERSION
	.align		4
        /*0000*/ 	.byte	0x04, 0x37
        /*0002*/ 	.short	(.L_243 - .L_242)
.L_242:
        /*0004*/ 	.word	0x00000082


	//----- nvinfo : EIATTR_KPARAM_INFO
	.align		4
.L_243:
        /*0008*/ 	.byte	0x04, 0x17
        /*000a*/ 	.short	(.L_245 - .L_244)
.L_244:
        /*000c*/ 	.word	0x00000000
        /*0010*/ 	.short	0x000e
        /*0012*/ 	.short	0x0040
        /*0014*/ 	.byte	0x00, 0xf5, 0x21, 0x00


	//----- nvinfo : EIATTR_KPARAM_INFO
	.align		4
.L_245:
        /*0018*/ 	.byte	0x04, 0x17
        /*001a*/ 	.short	(.L_247 - .L_246)
.L_246:
        /*001c*/ 	.word	0x00000000
        /*0020*/ 	.short	0x000d
        /*0022*/ 	.short	0x003c
        /*0024*/ 	.byte	0x00, 0xf0, 0x11, 0x00


	//----- nvinfo : EIATTR_KPARAM_INFO
	.align		4
.L_247:
        /*0028*/ 	.byte	0x04, 0x17
        /*002a*/ 	.short	(.L_249 - .L_248)
.L_248:
        /*002c*/ 	.word	0x00000000
        /*0030*/ 	.short	0x000c
        /*0032*/ 	.short	0x0038
        /*0034*/ 	.byte	0x00, 0xf0, 0x11, 0x00


	//----- nvinfo : EIATTR_KPARAM_INFO
	.align		4
.L_249:
        /*0038*/ 	.byte	0x04, 0x17
        /*003a*/ 	.short	(.L_251 - .L_250)
.L_250:
        /*003c*/ 	.word	0x00000000
        /*0040*/ 	.short	0x000b
        /*0042*/ 	.short	0x0034
        /*0044*/ 	.byte	0x00, 0xf0, 0x11, 0x00


	//----- nvinfo : EIATTR_KPARAM_INFO
	.align		4
.L_251:
        /*0048*/ 	.byte	0x04, 0x17
        /*004a*/ 	.short	(.L_253 - .L_252)
.L_252:
        /*004c*/ 	.word	0x00000000
        /*0050*/ 	.short	0x000a
        /*0052*/ 	.short	0x0030
        /*0054*/ 	.byte	0x00, 0xf0, 0x11, 0x00


	//----- nvinfo : EIATTR_KPARAM_INFO
	.align		4
.L_253:
        /*0058*/ 	.byte	0x04, 0x17
        /*005a*/ 	.short	(.L_255 - .L_254)
.L_254:
        /*005c*/ 	.word	0x00000000
        /*0060*/ 	.short	0x0009
        /*0062*/ 	.short	0x002c
        /*0064*/ 	.byte	0x00, 0xf0, 0x11, 0x00


	//----- nvinfo : EIATTR_KPARAM_INFO
	.align		4
.L_255:
        /*0068*/ 	.byte	0x04, 0x17
        /*006a*/ 	.short	(.L_257 - .L_256)
.L_256:
        /*006c*/ 	.word	0x00000000
        /*0070*/ 	.short	0x0008
        /*0072*/ 	.short	0x0028
        /*0074*/ 	.byte	0x00, 0xf0, 0x11, 0x00


	//----- nvinfo : EIATTR_KPARAM_INFO
	.align		4
.L_257:
        /*0078*/ 	.byte	0x04, 0x17
        /*007a*/ 	.short	(.L_259 - .L_258)
.L_258:
        /*007c*/ 	.word	0x00000000
        /*0080*/ 	.short	0x0007
        /*0082*/ 	.short	0x0024
        /*0084*/ 	.byte	0x00, 0xf0, 0x11, 0x00


	//----- nvinfo : EIATTR_KPARAM_INFO
	.align		4
.L_259:
        /*0088*/ 	.byte	0x04, 0x17
        /*008a*/ 	.short	(.L_261 - .L_260)
.L_260:
        /*008c*/ 	.word	0x00000000
        /*0090*/ 	.short	0x0006
        /*0092*/ 	.short	0x0020
        /*0094*/ 	.byte	0x00, 0xf0, 0x11, 0x00


	//----- nvinfo : EIATTR_KPARAM_INFO
	.align		4
.L_261:
        /*0098*/ 	.byte	0x04, 0x17
        /*009a*/ 	.short	(.L_263 - .L_262)
.L_262:
        /*009c*/ 	.word	0x00000000
        /*00a0*/ 	.short	0x0005
        /*00a2*/ 	.short	0x001c
        /*00a4*/ 	.byte	0x00, 0xf0, 0x11, 0x00


	//----- nvinfo : EIATTR_KPARAM_INFO
	.align		4
.L_263:
        /*00a8*/ 	.byte	0x04, 0x17
        /*00aa*/ 	.short	(.L_265 - .L_264)
.L_264:
        /*00ac*/ 	.word	0x00000000
        /*00b0*/ 	.short	0x0004
        /*00b2*/ 	.short	0x0018
        /*00b4*/ 	.byte	0x00, 0xf0, 0x11, 0x00


	//----- nvinfo : EIATTR_KPARAM_INFO
	.align		4
.L_265:
        /*00b8*/ 	.byte	0x04, 0x17
        /*00ba*/ 	.short	(.L_267 - .L_266)
.L_266:
        /*00bc*/ 	.word	0x00000000
        /*00c0*/ 	.short	0x0003
        /*00c2*/ 	.short	0x0014
        /*00c4*/ 	.byte	0x00, 0xf0, 0x11, 0x00


	//----- nvinfo : EIATTR_KPARAM_INFO
	.align		4
.L_267:
        /*00c8*/ 	.byte	0x04, 0x17
        /*00ca*/ 	.short	(.L_269 - .L_268)
.L_268:
        /*00cc*/ 	.word	0x00000000
        /*00d0*/ 	.short	0x0002
        /*00d2*/ 	.short	0x0010
        /*00d4*/ 	.byte	0x00, 0xf0, 0x11, 0x00


	//----- nvinfo : EIATTR_KPARAM_INFO
	.align		4
.L_269:
        /*00d8*/ 	.byte	0x04, 0x17
        /*00da*/ 	.short	(.L_271 - .L_270)
.L_270:
        /*00dc*/ 	.word	0x00000000
        /*00e0*/ 	.short	0x0001
        /*00e2*/ 	.short	0x0008
        /*00e4*/ 	.byte	0x00, 0xf5, 0x21, 0x00


	//----- nvinfo : EIATTR_KPARAM_INFO
	.align		4
.L_271:
        /*00e8*/ 	.byte	0x04, 0x17
        /*00ea*/ 	.short	(.L_273 - .L_272)
.L_272:
        /*00ec*/ 	.word	0x00000000
        /*00f0*/ 	.short	0x0000
        /*00f2*/ 	.short	0x0000
        /*00f4*/ 	.byte	0x00, 0xf0, 0x11, 0x00


	//----- nvinfo : EIATTR_SPARSE_MMA_MASK
	.align		4
.L_273:
        /*00f8*/ 	.byte	0x03, 0x50
        /*00fa*/ 	.short	0x0000


	//----- nvinfo : EIATTR_MAXREG_COUNT
	.align		4
        /*00fc*/ 	.byte	0x03, 0x1b
        /*00fe*/ 	.short	0x00ff


	//----- nvinfo : EIATTR_MERCURY_ISA_VERSION
	.align		4
        /*0100*/ 	.byte	0x03, 0x5f
        /*0102*/ 	.short	0x0101


	//----- nvinfo : EIATTR_VRC_CTA_INIT_COUNT
	.align		4
        /*0104*/ 	.byte	0x02, 0x4a
	.zero		1
	.zero		1


	//----- nvinfo : EIATTR_EXIT_INSTR_OFFSETS
	.align		4
        /*0108*/ 	.byte	0x04, 0x1c
        /*010a*/ 	.short	(.L_275 - .L_274)


	//   ....[0]....
.L_274:
        /*010c*/ 	.word	0x00000070


	//   ....[1]....
        /*0110*/ 	.word	0x000000b0


	//   ....[2]....
        /*0114*/ 	.word	0x00001920


	//----- nvinfo : EIATTR_CRS_STACK_SIZE
	.align		4
.L_275:
        /*0118*/ 	.byte	0x04, 0x1e
        /*011a*/ 	.short	(.L_277 - .L_276)
.L_276:
        /*011c*/ 	.word	0x00000000


	//----- nvinfo : EIATTR_CBANK_PARAM_SIZE
	.align		4
.L_277:
        /*0120*/ 	.byte	0x03, 0x19
        /*0122*/ 	.short	0x0048


	//----- nvinfo : EIATTR_PARAM_CBANK
	.align		4
        /*0124*/ 	.byte	0x04, 0x0a
        /*0126*/ 	.short	(.L_279 - .L_278)
	.align		4
.L_278:
        /*0128*/ 	.word	index@(.nv.constant0._Z17im2col_gpu_kernelIfEviPKT_iiiiiiiiiiiiPS0_)
        /*012c*/ 	.short	0x0380
        /*012e*/ 	.short	0x0048


	//----- nvinfo : EIATTR_SW_WAR
	.align		4
.L_279:
        /*0130*/ 	.byte	0x04, 0x36
        /*0132*/ 	.short	(.L_281 - .L_280)
.L_280:
        /*0134*/ 	.word	0x00000008
.L_281:


//--------------------- .nv.callgraph             --------------------------
	.section	.nv.callgraph,"",@"SHT_CUDA_CALLGRAPH"
	.align	4
	.sectionentsize	8
	.align		4
        /*0000*/ 	.word	0x00000000
	.align		4
        /*0004*/ 	.word	0xffffffff
	.align		4
        /*0008*/ 	.word	0x00000000
	.align		4
        /*000c*/ 	.word	0xfffffffe
	.align		4
        /*0010*/ 	.word	0x00000000
	.align		4
        /*0014*/ 	.word	0xfffffffd
	.align		4
        /*0018*/ 	.word	0x00000000
	.align		4
        /*001c*/ 	.word	0xfffffffc


//--------------------- .text._Z17col2im_gpu_kernelIhEviPKT_iiiiiiiiiiiiiPS0_ --------------------------
	.section	.text._Z17col2im_gpu_kernelIhEviPKT_iiiiiiiiiiiiiPS0_,"ax",@progbits
	.align	128
        .global         _Z17col2im_gpu_kernelIhEviPKT_iiiiiiiiiiiiiPS0_
        .type           _Z17col2im_gpu_kernelIhEviPKT_iiiiiiiiiiiiiPS0_,@function
        .size           _Z17col2im_gpu_kernelIhEviPKT_iiiiiiiiiiiiiPS0_,(.L_x_116 - _Z17col2im_gpu_kernelIhEviPKT_iiiiiiiiiiiiiPS0_)
        .other          _Z17col2im_gpu_kernelIhEviPKT_iiiiiiiiiiiiiPS0_,@"STO_CUDA_ENTRY STV_DEFAULT"
_Z17col2im_gpu_kernelIhEviPKT_iiiiiiiiiiiiiPS0_:
.text._Z17col2im_gpu_kernelIhEviPKT_iiiiiiiiiiiiiPS0_:
[----:B------:R-:W-:Y:S01]  /*0000*/  LDC R1, c[0x0][0x37c] ;  /* 0x0000df00ff017b82 */ /* 0x000fe20000000800 */
[----:B------:R-:W0:Y:S07]  /*0010*/  S2R R0, SR_TID.X ;  /* 0x0000000000007919 */ /* 0x000e2e0000002100 */
[----:B------:R-:W0:Y:S01]  /*0020*/  S2UR UR4, SR_CTAID.X ;  /* 0x00000000000479c3 */ /* 0x000e220000002500 */
[----:B------:R-:W1:Y:S07]  /*0030*/  LDCU UR5, c[0x0][0x380] ;  /* 0x00007000ff0577ac */ /* 0x000e6e0008000800 */
[----:B------:R-:W0:Y:S02]  /*0040*/  LDC R3, c[0x0][0x360] ;  /* 0x0000d800ff037b82 */ /* 0x000e240000000800 */
[----:B0-----:R-:W-:-:S05]  /*0050*/  IMAD R0, R3, UR4, R0 ;  /* 0x0000000403007c24 */ /* 0x001fca000f8e0200 */
[----:B-1----:R-:W-:-:S13]  /*0060*/  ISETP.GE.AND P0, PT, R0, UR5, PT ;  /* 0x0000000500007c0c */ /* 0x002fda000bf06270 */
[----:B------:R-:W-:Y:S05]  /*0070*/  @P0 EXIT ;  /* 0x000000000000094d */ /* 0x000fea0003800000 */
[----:B------:R-:W0:Y:S01]  /*0080*/  LDCU UR4, c[0x0][0x370] ;  /* 0x00006e00ff0477ac */ /* 0x000e220008000800 */
[----:B------:R-:W1:Y:S01]  /*0090*/  LDCU.64 UR6, c[0x0][0x358] ;  /* 0x00006b00ff0677ac */ /* 0x000e620008000a00 */
[----:B0-----:R-:W-:-:S07]  /*00a0*/  IMAD R3, R3, UR4, RZ ;  /* 0x0000000403037c24 */ /* 0x001fce000f8e02ff */
.L_x_24:
[----:B------:R-:W0:Y:S01]  /*00b0*/  LDC R5, c[0x0][0x394] ;  /* 0x0000e500ff057b82 */ /* 0x000e220000000800 */
[----:B------:R-:W2:Y:S01]  /*00c0*/  LDCU UR4, c[0x0][0x3a0] ;  /* 0x00007400ff0477ac */ /* 0x000ea20008000800 */
[----:B------:R-:W-:Y:S01]  /*00d0*/  BSSY.RECONVERGENT B0, `(.L_x_0) ;  /* 0x0000074000007945 */ /* 0x000fe20003800200 */
[----:B------:R-:W3:Y:S05]  /*00e0*/  LDCU UR5, c[0x0][0x3a8] ;  /* 0x00007500ff0577ac */ /* 0x000eea0008000800 */
[----:B------:R-:W4:Y:S01]  /*00f0*/  LDC R2, c[0x0][0x390] ;  /* 0x0000e400ff027b82 */ /* 0x000f220000000800 */
[----:B------:R-:W5:Y:S07]  /*0100*/  LDCU UR8, c[0x0][0x3a4] ;  /* 0x00007480ff0877ac */ /* 0x000f6e0008000800 */
[----:B------:R-:W1:Y:S01]  /*0110*/  LDC R13, c[0x0][0x3b0] ;  /* 0x0000ec00ff0d7b82 */ /* 0x000e620000000800 */
[----:B--2---:R-:W-:Y:S01]  /*0120*/  UIADD3 UR4, UPT, UPT, UR4, -0x1, URZ ;  /* 0xffffffff04047890 */ /* 0x004fe2000fffe0ff */
[----:B0-----:R-:W-:-:S04]  /*0130*/  IABS R14, R5 ;  /* 0x00000005000e7213 */ /* 0x001fc80000000000 */
[----:B------:R-:W0:Y:S01]  /*0140*/  I2F.RP R8, R14 ;  /* 0x0000000e00087306 */ /* 0x000e220000209400 */
[----:B----4-:R-:W-:-:S07]  /*0150*/  IABS R4, R2 ;  /* 0x0000000200047213 */ /* 0x010fce0000000000 */
[----:B------:R-:W2:Y:S08]  /*0160*/  I2F.RP R12, R4 ;  /* 0x00000004000c7306 */ /* 0x000eb00000209400 */
[----:B0-----:R-:W0:Y:S08]  /*0170*/  MUFU.RCP R8, R8 ;  /* 0x0000000800087308 */ /* 0x001e300000001000 */
[----:B--2---:R-:W2:Y:S01]  /*0180*/  MUFU.RCP R12, R12 ;  /* 0x0000000c000c7308 */ /* 0x004ea20000001000 */
[----:B0-----:R-:W-:Y:S01]  /*0190*/  VIADD R6, R8, 0xffffffe ;  /* 0x0ffffffe08067836 */ /* 0x001fe20000000000 */
[----:B------:R-:W-:-:S06]  /*01a0*/  IABS R8, R0 ;  /* 0x0000000000087213 */ /* 0x000fcc0000000000 */
[----:B------:R0:W4:Y:S01]  /*01b0*/  F2I.FTZ.U32.TRUNC.NTZ R7, R6 ;  /* 0x0000000600077305 */ /* 0x000122000021f000 */
[----:B--2---:R-:W-:Y:S02]  /*01c0*/  IADD3 R10, PT, PT, R12, 0xffffffe, RZ ;  /* 0x0ffffffe0c0a7810 */ /* 0x004fe40007ffe0ff */
[----:B-1----:R-:W-:-:S05]  /*01d0*/  IABS R12, R13 ;  /* 0x0000000d000c7213 */ /* 0x002fca0000000000 */
[----:B------:R1:W-:Y:S01]  /*01e0*/  F2I.FTZ.U32.TRUNC.NTZ R11, R10 ;  /* 0x0000000a000b7305 */ /* 0x0003e2000021f000 */
[----:B0-----:R-:W-:Y:S02]  /*01f0*/  IMAD.MOV.U32 R6, RZ, RZ, RZ ;  /* 0x000000ffff067224 */ /* 0x001fe400078e00ff */
[----:B----4-:R-:W-:-:S05]  /*0200*/  IMAD.MOV R9, RZ, RZ, -R7 ;  /* 0x000000ffff097224 */ /* 0x010fca00078e0a07 */
[----:B------:R-:W0:Y:S01]  /*0210*/  I2F.RP R16, R12 ;  /* 0x0000000c00107306 */ /* 0x000e220000209400 */
[----:B-1----:R-:W-:Y:S02]  /*0220*/  IMAD.MOV.U32 R10, RZ, RZ, RZ ;  /* 0x000000ffff0a7224 */ /* 0x002fe400078e00ff */
[----:B------:R-:W-:-:S04]  /*0230*/  IMAD R9, R9, R14, RZ ;  /* 0x0000000e09097224 */ /* 0x000fc800078e02ff */
[----:B------:R-:W-:Y:S02]  /*0240*/  IMAD.HI.U32 R7, R7, R9, R6 ;  /* 0x0000000907077227 */ /* 0x000fe400078e0006 */
[----:B------:R-:W1:Y:S04]  /*0250*/  LDC R9, c[0x0][0x3ac] ;  /* 0x0000eb00ff097b82 */ /* 0x000e680000000800 */
[----:B------:R-:W-:Y:S01]  /*0260*/  IMAD.HI.U32 R6, R7, R8, RZ ;  /* 0x0000000807067227 */ /* 0x000fe200078e00ff */
[----:B0-----:R-:W0:Y:S03]  /*0270*/  MUFU.RCP R16, R16 ;  /* 0x0000001000107308 */ /* 0x001e260000001000 */
[----:B------:R-:W-:-:S04]  /*0280*/  IMAD.MOV R7, RZ, RZ, -R6 ;  /* 0x000000ffff077224 */ /* 0x000fc800078e0a06 */
[----:B------:R-:W-:-:S05]  /*0290*/  IMAD R7, R14, R7, R8 ;  /* 0x000000070e077224 */ /* 0x000fca00078e0208 */
[----:B------:R-:W-:-:S13]  /*02a0*/  ISETP.GT.U32.AND P1, PT, R14, R7, PT ;  /* 0x000000070e00720c */ /* 0x000fda0003f24070 */
[----:B------:R-:W-:Y:S02]  /*02b0*/  @!P1 IMAD.IADD R7, R7, 0x1, -R14 ;  /* 0x0000000107079824 */ /* 0x000fe400078e0a0e */
[----:B------:R-:W-:Y:S01]  /*02c0*/  @!P1 VIADD R6, R6, 0x1 ;  /* 0x0000000106069836 */ /* 0x000fe20000000000 */
[----:B------:R-:W-:Y:S02]  /*02d0*/  ISETP.NE.AND P1, PT, R5, RZ, PT ;  /* 0x000000ff0500720c */ /* 0x000fe40003f25270 */
[----:B------:R-:W-:Y:S02]  /*02e0*/  ISETP.GE.U32.AND P0, PT, R7, R14, PT ;  /* 0x0000000e0700720c */ /* 0x000fe40003f06070 */
[----:B------:R-:W-:Y:S02]  /*02f0*/  LOP3.LUT R7, R0, R5, RZ, 0x3c, !PT ;  /* 0x0000000500077212 */ /* 0x000fe400078e3cff */
[----:B-1----:R-:W-:Y:S02]  /*0300*/  IABS R14, R9 ;  /* 0x00000009000e7213 */ /* 0x002fe40000000000 */
[----:B------:R-:W-:Y:S01]  /*0310*/  ISETP.GE.AND P2, PT, R7, RZ, PT ;  /* 0x000000ff0700720c */ /* 0x000fe20003f46270 */
[----:B------:R-:W-:Y:S01]  /*0320*/  IMAD.MOV R7, RZ, RZ, -R11 ;  /* 0x000000ffff077224 */ /* 0x000fe200078e0a0b */
[----:B------:R-:W1:Y:S03]  /*0330*/  I2F.RP R17, R14 ;  /* 0x0000000e00117306 */ /* 0x000e660000209400 */
[----:B------:R-:W-:-:S02]  /*0340*/  IMAD R7, R7, R4, RZ ;  /* 0x0000000407077224 */ /* 0x000fc400078e02ff */
[----:B------:R-:W-:Y:S02]  /*0350*/  @P0 VIADD R6, R6, 0x1 ;  /* 0x0000000106060836 */ /* 0x000fe40000000000 */
[----:B------:R-:W-:-:S04]  /*0360*/  IMAD.HI.U32 R10, R11, R7, R10 ;  /* 0x000000070b0a7227 */ /* 0x000fc800078e000a */
[----:B------:R-:W-:Y:S01]  /*0370*/  @!P2 IMAD.MOV R6, RZ, RZ, -R6 ;  /* 0x000000ffff06a224 */ /* 0x000fe200078e0a06 */
[----:B------:R-:W-:Y:S01]  /*0380*/  @!P1 LOP3.LUT R6, RZ, R5, RZ, 0x33, !PT ;  /* 0x00000005ff069212 */ /* 0x000fe200078e33ff */
[----:B0-----:R-:W-:Y:S01]  /*0390*/  VIADD R7, R16, 0xffffffe ;  /* 0x0ffffffe10077836 */ /* 0x001fe20000000000 */
[----:B-1----:R-:W0:Y:S02]  /*03a0*/  MUFU.RCP R17, R17 ;  /* 0x0000001100117308 */ /* 0x002e240000001000 */
[----:B------:R-:W-:Y:S02]  /*03b0*/  IABS R15, R6 ;  /* 0x00000006000f7213 */ /* 0x000fe40000000000 */
[----:B------:R-:W-:-:S03]  /*03c0*/  ISETP.GE.AND P2, PT, R6, RZ, PT ;  /* 0x000000ff0600720c */ /* 0x000fc60003f46270 */
[----:B------:R-:W-:Y:S01]  /*03d0*/  IMAD.HI.U32 R10, R10, R15, RZ ;  /* 0x0000000f0a0a7227 */ /* 0x000fe200078e00ff */
[----:B------:R-:W1:Y:S04]  /*03e0*/  F2I.FTZ.U32.TRUNC.NTZ R7, R7 ;  /* 0x0000000700077305 */ /* 0x000e68000021f000 */
[----:B------:R-:W-:-:S05]  /*03f0*/  IADD3 R10, PT, PT, -R10, RZ, RZ ;  /* 0x000000ff0a0a7210 */ /* 0x000fca0007ffe1ff */
[----:B------:R-:W-:Y:S02]  /*0400*/  IMAD R15, R4, R10, R15 ;  /* 0x0000000a040f7224 */ /* 0x000fe400078e020f */
[----:B0-----:R-:W-:-:S03]  /*0410*/  VIADD R10, R17, 0xffffffe ;  /* 0x0ffffffe110a7836 */ /* 0x001fc60000000000 */
[----:B------:R-:W-:Y:S01]  /*0420*/  ISETP.GT.U32.AND P0, PT, R4, R15, PT ;  /* 0x0000000f0400720c */ /* 0x000fe20003f04070 */
[----:B------:R0:W2:Y:S01]  /*0430*/  F2I.FTZ.U32.TRUNC.NTZ R11, R10 ;  /* 0x0000000a000b7305 */ /* 0x0000a2000021f000 */
[----:B-1----:R-:W-:-:S05]  /*0440*/  IADD3 R17, PT, PT, RZ, -R7, RZ ;  /* 0x80000007ff117210 */ /* 0x002fca0007ffe0ff */
[----:B------:R-:W-:Y:S02]  /*0450*/  IMAD R17, R17, R12, RZ ;  /* 0x0000000c11117224 */ /* 0x000fe400078e02ff */
[----:B0-----:R-:W-:-:S04]  /*0460*/  HFMA2 R10, -RZ, RZ, 0, 0 ;  /* 0x00000000ff0a7431 */ /* 0x001fc800000001ff */
[----:B------:R-:W-:Y:S01]  /*0470*/  @!P0 IMAD.IADD R15, R15, 0x1, -R4 ;  /* 0x000000010f0f8824 */ /* 0x000fe200078e0a04 */
[----:B------:R-:W-:Y:S01]  /*0480*/  ISETP.NE.AND P0, PT, R2, RZ, PT ;  /* 0x000000ff0200720c */ /* 0x000fe20003f05270 */
[----:B--2---:R-:W-:-:S03]  /*0490*/  IMAD.MOV R19, RZ, RZ, -R11 ;  /* 0x000000ffff137224 */ /* 0x004fc600078e0a0b */
[----:B------:R-:W-:-:S13]  /*04a0*/  ISETP.GT.U32.AND P1, PT, R4, R15, PT ;  /* 0x0000000f0400720c */ /* 0x000fda0003f24070 */
[----:B------:R-:W-:Y:S02]  /*04b0*/  @!P1 IMAD.IADD R15, R15, 0x1, -R4 ;  /* 0x000000010f0f9824 */ /* 0x000fe400078e0a04 */
[----:B------:R-:W-:Y:S02]  /*04c0*/  IMAD.MOV R4, RZ, RZ, -R6 ;  /* 0x000000ffff047224 */ /* 0x000fe400078e0a06 */
[----:B------:R-:W-:Y:S01]  /*04d0*/  @!P2 IMAD.MOV R15, RZ, RZ, -R15 ;  /* 0x000000ffff0fa224 */ /* 0x000fe200078e0a0f */
[----:B------:R-:W-:Y:S01]  /*04e0*/  @!P0 LOP3.LUT R15, RZ, R2, RZ, 0x33, !PT ;  /* 0x00000002ff0f8212 */ /* 0x000fe200078e33ff */
[----:B------:R-:W-:Y:S02]  /*04f0*/  IMAD R4, R5, R4, R0 ;  /* 0x0000000405047224 */ /* 0x000fe400078e0200 */
[----:B------:R-:W0:Y:S01]  /*0500*/  LDC R5, c[0x0][0x3b8] ;  /* 0x0000ee00ff057b82 */ /* 0x000e220000000800 */
[----:B------:R-:W-:Y:S02]  /*0510*/  IMAD.MOV.U32 R6, RZ, RZ, RZ ;  /* 0x000000ffff067224 */ /* 0x000fe400078e00ff */
[----:B---3--:R-:W-:-:S02]  /*0520*/  VIADD R2, R4, UR5 ;  /* 0x0000000504027c36 */ /* 0x008fc40008000000 */
[----:B------:R-:W-:-:S04]  /*0530*/  IMAD.HI.U32 R6, R7, R17, R6 ;  /* 0x0000001107067227 */ /* 0x000fc800078e0006 */
[----:B-----5:R-:W-:Y:S01]  /*0540*/  VIADD R4, R15, UR8 ;  /* 0x000000080f047c36 */ /* 0x020fe20008000000 */
[----:B------:R-:W-:Y:S01]  /*0550*/  IABS R15, R2 ;  /* 0x00000002000f7213 */ /* 0x000fe20000000000 */
[----:B------:R-:W-:-:S03]  /*0560*/  IMAD R7, R19, R14, RZ ;  /* 0x0000000e13077224 */ /* 0x000fc600078e02ff */
[----:B------:R-:W-:Y:S01]  /*0570*/  IABS R17, R4 ;  /* 0x0000000400117213 */ /* 0x000fe20000000000 */
[----:B------:R-:W-:-:S04]  /*0580*/  IMAD.HI.U32 R10, R11, R7, R10 ;  /* 0x000000070b0a7227 */ /* 0x000fc800078e000a */
[----:B------:R-:W-:-:S04]  /*0590*/  IMAD.HI.U32 R11, R6, R15, RZ ;  /* 0x0000000f060b7227 */ /* 0x000fc800078e00ff */
[----:B------:R-:W-:-:S04]  /*05a0*/  IMAD.HI.U32 R10, R10, R17, RZ ;  /* 0x000000110a0a7227 */ /* 0x000fc800078e00ff */
[----:B0-----:R-:W-:Y:S02]  /*05b0*/  IMAD R19, R5, UR4, RZ ;  /* 0x0000000405137c24 */ /* 0x001fe4000f8e02ff */
[----:B------:R-:W-:Y:S02]  /*05c0*/  IMAD.MOV R6, RZ, RZ, -R11 ;  /* 0x000000ffff067224 */ /* 0x000fe400078e0a0b */
[----:B------:R-:W-:Y:S01]  /*05d0*/  IMAD.MOV R7, RZ, RZ, -R10 ;  /* 0x000000ffff077224 */ /* 0x000fe200078e0a0a */
[----:B------:R-:W-:Y:S01]  /*05e0*/  ISETP.GT.AND P2, PT, R2, R19, PT ;  /* 0x000000130200720c */ /* 0x000fe20003f44270 */
[----:B------:R-:W-:Y:S02]  /*05f0*/  IMAD R15, R12, R6, R15 ;  /* 0x000000060c0f7224 */ /* 0x000fe400078e020f */
[----:B------:R-:W-:Y:S02]  /*0600*/  IMAD R17, R14, R7, R17 ;  /* 0x000000070e117224 */ /* 0x000fe400078e0211 */
[----:B------:R-:W-:Y:S01]  /*0610*/  IMAD.MOV.U32 R5, RZ, RZ, RZ ;  /* 0x000000ffff057224 */ /* 0x000fe200078e00ff */
[----:B------:R-:W-:-:S02]  /*0620*/  ISETP.GT.U32.AND P0, PT, R12, R15, PT ;  /* 0x0000000f0c00720c */ /* 0x000fc40003f04070 */
[----:B------:R-:W-:-:S05]  /*0630*/  ISETP.GT.U32.AND P1, PT, R14, R17, PT ;  /* 0x000000110e00720c */ /* 0x000fca0003f24070 */
[----:B------:R-:W-:Y:S08]  /*0640*/  @!P2 BRA `(.L_x_1) ;  /* 0x000000000070a947 */ /* 0x000ff00003800000 */
[----:B------:R-:W0:Y:S01]  /*0650*/  LDC R5, c[0x0][0x3b0] ;  /* 0x0000ec00ff057b82 */ /* 0x000e220000000800 */
[----:B------:R-:W-:-:S04]  /*0660*/  LOP3.LUT R19, RZ, R19, RZ, 0x33, !PT ;  /* 0x00000013ff137212 */ /* 0x000fc800078e33ff */
[----:B------:R-:W-:Y:S02]  /*0670*/  IADD3 R18, PT, PT, R2, R19, RZ ;  /* 0x0000001302127210 */ /* 0x000fe40007ffe0ff */
[----:B0-----:R-:W-:-:S04]  /*0680*/  IABS R16, R5 ;  /* 0x0000000500107213 */ /* 0x001fc80000000000 */
[----:B------:R-:W0:Y:S08]  /*0690*/  I2F.RP R20, R16 ;  /* 0x0000001000147306 */ /* 0x000e300000209400 */
[----:B0-----:R-:W0:Y:S02]  /*06a0*/  MUFU.RCP R20, R20 ;  /* 0x0000001400147308 */ /* 0x001e240000001000 */
[----:B0-----:R-:W-:-:S06]  /*06b0*/  VIADD R6, R20, 0xffffffe ;  /* 0x0ffffffe14067836 */ /* 0x001fcc0000000000 */
[----:B------:R0:W1:Y:S02]  /*06c0*/  F2I.FTZ.U32.TRUNC.NTZ R7, R6 ;  /* 0x0000000600077305 */ /* 0x000064000021f000 */
[----:B0-----:R-:W-:Y:S02]  /*06d0*/  IMAD.MOV.U32 R6, RZ, RZ, RZ ;  /* 0x000000ffff067224 */ /* 0x001fe400078e00ff */
[----:B-1----:R-:W-:-:S04]  /*06e0*/  IMAD.MOV R21, RZ, RZ, -R7 ;  /* 0x000000ffff157224 */ /* 0x002fc800078e0a07 */
[----:B------:R-:W-:Y:S01]  /*06f0*/  IMAD R19, R21, R16, RZ ;  /* 0x0000001015137224 */ /* 0x000fe200078e02ff */
[----:B------:R-:W-:Y:S02]  /*0700*/  IABS R21, R18 ;  /* 0x0000001200157213 */ /* 0x000fe40000000000 */
[----:B------:R-:W-:Y:S01]  /*0710*/  LOP3.LUT R18, R18, R5, RZ, 0x3c, !PT ;  /* 0x0000000512127212 */ /* 0x000fe200078e3cff */
[----:B------:R-:W-:-:S03]  /*0720*/  IMAD.HI.U32 R7, R7, R19, R6 ;  /* 0x0000001307077227 */ /* 0x000fc600078e0006 */
[----:B------:R-:W-:Y:S01]  /*0730*/  ISETP.GE.AND P4, PT, R18, RZ, PT ;  /* 0x000000ff1200720c */ /* 0x000fe20003f86270 */
[----:B------:R-:W-:-:S04]  /*0740*/  IMAD.MOV.U32 R19, RZ, RZ, R21 ;  /* 0x000000ffff137224 */ /* 0x000fc800078e0015 */
[----:B------:R-:W-:-:S04]  /*0750*/  IMAD.HI.U32 R7, R7, R19, RZ ;  /* 0x0000001307077227 */ /* 0x000fc800078e00ff */
[----:B------:R-:W-:-:S04]  /*0760*/  IMAD.MOV R6, RZ, RZ, -R7 ;  /* 0x000000ffff067224 */ /* 0x000fc800078e0a07 */
[----:B------:R-:W-:-:S05]  /*0770*/  IMAD R19, R16, R6, R19 ;  /* 0x0000000610137224 */ /* 0x000fca00078e0213 */
[----:B------:R-:W-:-:S13]  /*0780*/  ISETP.GT.U32.AND P3, PT, R16, R19, PT ;  /* 0x000000131000720c */ /* 0x000fda0003f64070 */
[----:B------:R-:W-:Y:S02]  /*0790*/  @!P3 IMAD.IADD R19, R19, 0x1, -R16 ;  /* 0x000000011313b824 */ /* 0x000fe400078e0a10 */
[----:B------:R-:W-:Y:S01]  /*07a0*/  @!P3 VIADD R7, R7, 0x1 ;  /* 0x000000010707b836 */ /* 0x000fe20000000000 */
[----:B------:R-:W-:Y:S02]  /*07b0*/  ISETP.NE.AND P3, PT, R5, RZ, PT ;  /* 0x000000ff0500720c */ /* 0x000fe40003f65270 */
[----:B------:R-:W-:-:S13]  /*07c0*/  ISETP.GE.U32.AND P2, PT, R19, R16, PT ;  /* 0x000000101300720c */ /* 0x000fda0003f46070 */
[----:B------:R-:W-:-:S05]  /*07d0*/  @P2 IADD3 R7, PT, PT, R7, 0x1, RZ ;  /* 0x0000000107072810 */ /* 0x000fca0007ffe0ff */
[----:B------:R-:W-:Y:S01]  /*07e0*/  @!P4 IMAD.MOV R7, RZ, RZ, -R7 ;  /* 0x000000ffff07c224 */ /* 0x000fe200078e0a07 */
[----:B------:R-:W-:-:S05]  /*07f0*/  @!P3 LOP3.LUT R7, RZ, R5, RZ, 0x33, !PT ;  /* 0x00000005ff07b212 */ /* 0x000fca00078e33ff */
[----:B------:R-:W-:-:S07]  /*0800*/  VIADD R5, R7, 0x1 ;  /* 0x0000000107057836 */ /* 0x000fce0000000000 */
.L_x_1:
[----:B------:R-:W-:Y:S05]  /*0810*/  BSYNC.RECONVERGENT B0 ;  /* 0x0000000000007941 */ /* 0x000fea0003800200 */
.L_x_0:
[----:B------:R-:W0:Y:S01]  /*0820*/  LDC R6, c[0x0][0x3b4] ;  /* 0x0000ed00ff067b82 */ /* 0x000e220000000800 */
[----:B------:R-:W1:Y:S01]  /*0830*/  LDCU UR4, c[0x0][0x39c] ;  /* 0x00007380ff0477ac */ /* 0x000e620008000800 */
[----:B------:R-:W-:Y:S01]  /*0840*/  @!P0 IMAD.IADD R15, R15, 0x1, -R12 ;  /* 0x000000010f0f8824 */ /* 0x000fe200078e0a0c */
[----:B------:R-:W-:Y:S01]  /*0850*/  BSSY.RECONVERGENT B0, `(.L_x_2) ;  /* 0x0000035000007945 */ /* 0x000fe20003800200 */
[----:B------:R-:W-:Y:S02]  /*0860*/  @!P1 IMAD.IADD R17, R17, 0x1, -R14 ;  /* 0x0000000111119824 */ /* 0x000fe400078e0a0e */
[----:B------:R-:W-:Y:S01]  /*0870*/  @!P0 VIADD R11, R11, 0x1 ;  /* 0x000000010b0b8836 */ /* 0x000fe20000000000 */
[----:B------:R-:W-:Y:S01]  /*0880*/  ISETP.GE.U32.AND P2, PT, R15, R12, PT ;  /* 0x0000000c0f00720c */ /* 0x000fe20003f46070 */
[----:B------:R-:W2:Y:S01]  /*0890*/  LDC R7, c[0x0][0x3bc] ;  /* 0x0000ef00ff077b82 */ /* 0x000ea20000000800 */
[----:B------:R-:W-:Y:S01]  /*08a0*/  ISETP.GE.U32.AND P3, PT, R17, R14, PT ;  /* 0x0000000e1100720c */ /* 0x000fe20003f66070 */
[----:B------:R-:W-:Y:S01]  /*08b0*/  @!P1 VIADD R10, R10, 0x1 ;  /* 0x000000010a0a9836 */ /* 0x000fe20000000000 */
[----:B------:R-:W-:-:S02]  /*08c0*/  LOP3.LUT R14, R4, R9, RZ, 0x3c, !PT ;  /* 0x00000009040e7212 */ /* 0x000fc400078e3cff */
[----:B------:R-:W-:Y:S02]  /*08d0*/  ISETP.NE.AND P1, PT, R9, RZ, PT ;  /* 0x000000ff0900720c */ /* 0x000fe40003f25270 */
[----:B------:R-:W-:Y:S01]  /*08e0*/  ISETP.GE.AND P4, PT, R14, RZ, PT ;  /* 0x000000ff0e00720c */ /* 0x000fe20003f86270 */
[----:B------:R-:W3:Y:S01]  /*08f0*/  LDC R12, c[0x0][0x3c0] ;  /* 0x0000f000ff0c7b82 */ /* 0x000ee20000000800 */
[----:B------:R-:W-:Y:S01]  /*0900*/  LOP3.LUT R14, R2, R13, RZ, 0x3c, !PT ;  /* 0x0000000d020e7212 */ /* 0x000fe200078e3cff */
[----:B-1----:R-:W-:Y:S02]  /*0910*/  UIADD3 UR4, UPT, UPT, UR4, -0x1, URZ ;  /* 0xffffffff04047890 */ /* 0x002fe4000fffe0ff */
[----:B------:R-:W-:Y:S01]  /*0920*/  @P2 VIADD R11, R11, 0x1 ;  /* 0x000000010b0b2836 */ /* 0x000fe20000000000 */
[----:B------:R-:W-:Y:S02]  /*0930*/  ISETP.NE.AND P0, PT, R13, RZ, PT ;  /* 0x000000ff0d00720c */ /* 0x000fe40003f05270 */
[----:B------:R-:W-:Y:S01]  /*0940*/  @P3 IADD3 R10, PT, PT, R10, 0x1, RZ ;  /* 0x000000010a0a3810 */ /* 0x000fe20007ffe0ff */
[----:B0-----:R-:W-:Y:S01]  /*0950*/  IMAD R15, R6, UR4, RZ ;  /* 0x00000004060f7c24 */ /* 0x001fe2000f8e02ff */
[----:B------:R-:W-:-:S03]  /*0960*/  ISETP.GE.AND P3, PT, R14, RZ, PT ;  /* 0x000000ff0e00720c */ /* 0x000fc60003f66270 */
[----:B------:R-:W-:Y:S01]  /*0970*/  @!P4 IMAD.MOV R10, RZ, RZ, -R10 ;  /* 0x000000ffff0ac224 */ /* 0x000fe200078e0a0a */
[----:B------:R-:W-:Y:S01]  /*0980*/  @!P1 LOP3.LUT R10, RZ, R9, RZ, 0x33, !PT ;  /* 0x00000009ff0a9212 */ /* 0x000fe200078e33ff */
[----:B------:R-:W-:Y:S01]  /*0990*/  IMAD.MOV.U32 R9, RZ, RZ, R11 ;  /* 0x000000ffff097224 */ /* 0x000fe200078e000b */
[----:B------:R-:W-:Y:S02]  /*09a0*/  ISETP.GT.AND P2, PT, R4, R15, PT ;  /* 0x0000000f0400720c */ /* 0x000fe40003f44270 */
[----:B--2---:R-:W-:Y:S02]  /*09b0*/  VIADDMNMX R6, R10, 0x1, R7, PT ;  /* 0x000000010a067846 */ /* 0x004fe40003800107 */
[----:B------:R-:W-:-:S03]  /*09c0*/  MOV R7, RZ ;  /* 0x000000ff00077202 */ /* 0x000fc60000000f00 */
[----:B------:R-:W-:-:S06]  /*09d0*/  @!P3 IMAD.MOV R9, RZ, RZ, -R9 ;  /* 0x000000ffff09b224 */ /* 0x000fcc00078e0a09 */
[----:B---3--:R-:W-:Y:S05]  /*09e0*/  @!P2 BRA `(.L_x_3) ;  /* 0x00000000006ca947 */ /* 0x008fea0003800000 */
[----:B------:R-:W0:Y:S01]  /*09f0*/  LDC R7, c[0x0][0x3ac] ;  /* 0x0000eb00ff077b82 */ /* 0x000e220000000800 */
[----:B------:R-:W-:-:S05]  /*0a00*/  LOP3.LUT R15, RZ, R15, RZ, 0x33, !PT ;  /* 0x0000000fff0f7212 */ /* 0x000fca00078e33ff */
[----:B------:R-:W-:Y:S01]  /*0a10*/  IMAD.IADD R14, R4, 0x1, R15 ;  /* 0x00000001040e7824 */ /* 0x000fe200078e020f */
[----:B0-----:R-:W-:-:S04]  /*0a20*/  IABS R17, R7 ;  /* 0x0000000700117213 */ /* 0x001fc80000000000 */
[----:B------:R-:W0:Y:S08]  /*0a30*/  I2F.RP R16, R17 ;  /* 0x0000001100107306 */ /* 0x000e300000209400 */
[----:B0-----:R-:W0:Y:S02]  /*0a40*/  MUFU.RCP R16, R16 ;  /* 0x0000001000107308 */ /* 0x001e240000001000 */
[----:B0-----:R-:W-:Y:S01]  /*0a50*/  VIADD R10, R16, 0xffffffe ;  /* 0x0ffffffe100a7836 */ /* 0x001fe20000000000 */
[----:B------:R-:W-:-:S02]  /*0a60*/  IABS R16, R14 ;  /* 0x0000000e00107213 */ /* 0x000fc40000000000 */
[----:B------:R-:W-:-:S03]  /*0a70*/  LOP3.LUT R14, R14, R7, RZ, 0x3c, !PT ;  /* 0x000000070e0e7212 */ /* 0x000fc600078e3cff */
[----:B------:R0:W1:Y:S01]  /*0a80*/  F2I.FTZ.U32.TRUNC.NTZ R11, R10 ;  /* 0x0000000a000b7305 */ /* 0x000062000021f000 */
[----:B------:R-:W-:Y:S01]  /*0a90*/  ISETP.GE.AND P3, PT, R14, RZ, PT ;  /* 0x000000ff0e00720c */ /* 0x000fe20003f66270 */
[----:B0-----:R-:W-:Y:S02]  /*0aa0*/  IMAD.MOV.U32 R10, RZ, RZ, RZ ;  /* 0x000000ffff0a7224 */ /* 0x001fe400078e00ff */
[----:B-1----:R-:W-:-:S04]  /*0ab0*/  IMAD.MOV R18, RZ, RZ, -R11 ;  /* 0x000000ffff127224 */ /* 0x002fc800078e0a0b */
[----:B------:R-:W-:-:S04]  /*0ac0*/  IMAD R15, R18, R17, RZ ;  /* 0x00000011120f7224 */ /* 0x000fc800078e02ff */
[----:B------:R-:W-:-:S06]  /*0ad0*/  IMAD.HI.U32 R11, R11, R15, R10 ;  /* 0x0000000f0b0b7227 */ /* 0x000fcc00078e000a */
[----:B------:R-:W-:-:S04]  /*0ae0*/  IMAD.HI.U32 R11, R11, R16, RZ ;  /* 0x000000100b0b7227 */ /* 0x000fc800078e00ff */
[----:B------:R-:W-:-:S04]  /*0af0*/  IMAD.MOV R10, RZ, RZ, -R11 ;  /* 0x000000ffff0a7224 */ /* 0x000fc800078e0a0b */
[----:B------:R-:W-:-:S05]  /*0b00*/  IMAD R10, R17, R10, R16 ;  /* 0x0000000a110a7224 */ /* 0x000fca00078e0210 */
[----:B------:R-:W-:-:S13]  /*0b10*/  ISETP.GT.U32.AND P2, PT, R17, R10, PT ;  /* 0x0000000a1100720c */ /* 0x000fda0003f44070 */
[-C--:B------:R-:W-:Y:S01]  /*0b20*/  @!P2 IADD3 R10, PT, PT, R10, -R17.reuse, RZ ;  /* 0x800000110a0aa210 */ /* 0x080fe20007ffe0ff */
[----:B------:R-:W-:Y:S01]  /*0b30*/  @!P2 VIADD R11, R11, 0x1 ;  /* 0x000000010b0ba836 */ /* 0x000fe20000000000 */
[----:B------:R-:W-:Y:S02]  /*0b40*/  ISETP.NE.AND P2, PT, R7, RZ, PT ;  /* 0x000000ff0700720c */ /* 0x000fe40003f45270 */
[----:B------:R-:W-:-:S13]  /*0b50*/  ISETP.GE.U32.AND P1, PT, R10, R17, PT ;  /* 0x000000110a00720c */ /* 0x000fda0003f26070 */
[----:B------:R-:W-:-:S04]  /*0b60*/  @P1 VIADD R11, R11, 0x1 ;  /* 0x000000010b0b1836 */ /* 0x000fc80000000000 */
[----:B------:R-:W-:Y:S01]  /*0b70*/  @!P3 IMAD.MOV R11, RZ, RZ, -R11 ;  /* 0x000000ffff0bb224 */ /* 0x000fe200078e0a0b */
[----:B------:R-:W-:-:S05]  /*0b80*/  @!P2 LOP3.LUT R11, RZ, R7, RZ, 0x33, !PT ;  /* 0x00000007ff0ba212 */ /* 0x000fca00078e33ff */
[----:B------:R-:W-:-:S07]  /*0b90*/  VIADD R7, R11, 0x1 ;  /* 0x000000010b077836 */ /* 0x000fce0000000000 */
.L_x_3:
[----:B------:R-:W-:Y:S05]  /*0ba0*/  BSYNC.RECONVERGENT B0 ;  /* 0x0000000000007941 */ /* 0x000fea0003800200 */
.L_x_2:
[----:B------:R-:W-:Y:S01]  /*0bb0*/  ISETP.GE.AND P1, PT, R7, R6, PT ;  /* 0x000000060700720c */ /* 0x000fe20003f26270 */
[----:B------:R-:W-:Y:S01]  /*0bc0*/  BSSY.RECONVERGENT B2, `(.L_x_4) ;  /* 0x000024d000027945 */ /* 0x000fe20003800200 */
[----:B------:R-:W-:Y:S02]  /*0bd0*/  @!P0 LOP3.LUT R9, RZ, R13, RZ, 0x33, !PT ;  /* 0x0000000dff098212 */ /* 0x000fe400078e33ff */
[----:B------:R-:W-:Y:S02]  /*0be0*/  PRMT R22, RZ, 0x7610, R22 ;  /* 0x00007610ff167816 */ /* 0x000fe40000000016 */
[----:B------:R-:W-:-:S07]  /*0bf0*/  VIADDMNMX R10, R9, 0x1, R12, PT ;  /* 0x00000001090a7846 */ /* 0x000fce000380010c */
[----:B------:R-:W-:Y:S05]  /*0c00*/  @P1 BRA `(.L_x_5) ;  /* 0x0000002400201947 */ /* 0x000fea0003800000 */
[----:B------:R-:W0:Y:S01]  /*0c10*/  LDC.64 R14, c[0x0][0x390] ;  /* 0x0000e400ff0e7b82 */ /* 0x000e220000000a00 */
[----:B------:R-:W-:Y:S01]  /*0c20*/  PRMT R22, RZ, 0x7610, R22 ;  /* 0x00007610ff167816 */ /* 0x000fe20000000016 */
[----:B0-----:R-:W-:-:S05]  /*0c30*/  IMAD R11, R15, R14, RZ ;  /* 0x0000000e0f0b7224 */ /* 0x001fca00078e02ff */
[----:B------:R-:W-:-:S04]  /*0c40*/  IABS R17, R11 ;  /* 0x0000000b00117213 */ /* 0x000fc80000000000 */
[----:B------:R-:W0:Y:S08]  /*0c50*/  I2F.RP R9, R17 ;  /* 0x0000001100097306 */ /* 0x000e300000209400 */
[----:B0-----:R-:W0:Y:S02]  /*0c60*/  MUFU.RCP R9, R9 ;  /* 0x0000000900097308 */ /* 0x001e240000001000 */
[----:B0-----:R-:W-:-:S06]  /*0c70*/  VIADD R14, R9, 0xffffffe ;  /* 0x0ffffffe090e7836 */ /* 0x001fcc0000000000 */
[----:B------:R0:W1:Y:S02]  /*0c80*/  F2I.FTZ.U32.TRUNC.NTZ R15, R14 ;  /* 0x0000000e000f7305 */ /* 0x000064000021f000 */
[----:B0-----:R-:W-:Y:S01]  /*0c90*/  IMAD.MOV.U32 R14, RZ, RZ, RZ ;  /* 0x000000ffff0e7224 */ /* 0x001fe200078e00ff */
[----:B-1----:R-:W-:-:S05]  /*0ca0*/  IADD3 R12, PT, PT, RZ, -R15, RZ ;  /* 0x8000000fff0c7210 */ /* 0x002fca0007ffe0ff */
[----:B------:R-:W-:Y:S01]  /*0cb0*/  IMAD R19, R12, R17, RZ ;  /* 0x000000110c137224 */ /* 0x000fe200078e02ff */
[----:B------:R-:W-:-:S03]  /*0cc0*/  IABS R12, R11 ;  /* 0x0000000b000c7213 */ /* 0x000fc60000000000 */
[----:B------:R-:W-:-:S04]  /*0cd0*/  IMAD.HI.U32 R15, R15, R19, R14 ;  /* 0x000000130f0f7227 */ /* 0x000fc800078e000e */
[----:B------:R-:W-:Y:S02]  /*0ce0*/  IMAD.MOV R12, RZ, RZ, -R12 ;  /* 0x000000ffff0c7224 */ /* 0x000fe400078e0a0c */
[----:B------:R-:W-:-:S04]  /*0cf0*/  IMAD.HI.U32 R9, R15, R8, RZ ;  /* 0x000000080f097227 */ /* 0x000fc800078e00ff */
[----:B------:R-:W-:Y:S02]  /*0d00*/  IMAD R8, R9, R12, R8 ;  /* 0x0000000c09087224 */ /* 0x000fe400078e0208 */
[----:B------:R-:W-:-:S03]  /*0d10*/  IMAD R15, R5, R13, R13 ;  /* 0x0000000d050f7224 */ /* 0x000fc600078e020d */
[----:B------:R-:W-:Y:S02]  /*0d20*/  ISETP.GT.U32.AND P1, PT, R17, R8, PT ;  /* 0x000000081100720c */ /* 0x000fe40003f24070 */
[----:B------:R-:W-:-:S11]  /*0d30*/  IADD3 R12, PT, PT, R2, -R13, -R15 ;  /* 0x8000000d020c7210 */ /* 0x000fd60007ffe80f */
[----:B------:R-:W-:Y:S02]  /*0d40*/  @!P1 IMAD.IADD R8, R8, 0x1, -R17 ;  /* 0x0000000108089824 */ /* 0x000fe400078e0a11 */
[----:B------:R-:W-:Y:S01]  /*0d50*/  @!P1 VIADD R9, R9, 0x1 ;  /* 0x0000000109099836 */ /* 0x000fe20000000000 */
[----:B------:R-:W-:Y:S02]  /*0d60*/  ISETP.NE.AND P1, PT, R11, RZ, PT ;  /* 0x000000ff0b00720c */ /* 0x000fe40003f25270 */
[----:B------:R-:W-:Y:S02]  /*0d70*/  ISETP.GE.U32.AND P0, PT, R8, R17, PT ;  /* 0x000000110800720c */ /* 0x000fe40003f06070 */
[----:B------:R-:W-:-:S04]  /*0d80*/  LOP3.LUT R8, R0, R11, RZ, 0x3c, !PT ;  /* 0x0000000b00087212 */ /* 0x000fc800078e3cff */
[----:B------:R-:W-:Y:S01]  /*0d90*/  ISETP.GE.AND P2, PT, R8, RZ, PT ;  /* 0x000000ff0800720c */ /* 0x000fe20003f46270 */
[----:B------:R-:W-:-:S06]  /*0da0*/  IMAD.MOV R8, RZ, RZ, -R5 ;  /* 0x000000ffff087224 */ /* 0x000fcc00078e0a05 */
[----:B------:R-:W-:-:S06]  /*0db0*/  @P0 VIADD R9, R9, 0x1 ;  /* 0x0000000109090836 */ /* 0x000fcc0000000000 */
[----:B------:R-:W-:Y:S02]  /*0dc0*/  @!P2 IADD3 R9, PT, PT, -R9, RZ, RZ ;  /* 0x000000ff0909a210 */ /* 0x000fe40007ffe1ff */
[----:B------:R-:W-:Y:S01]  /*0dd0*/  @!P1 LOP3.LUT R9, RZ, R11, RZ, 0x33, !PT ;  /* 0x0000000bff099212 */ /* 0x000fe200078e33ff */
[----:B------:R-:W-:Y:S02]  /*0de0*/  IMAD R11, R13, R8, R2 ;  /* 0x000000080d0b7224 */ /* 0x000fe400078e0202 */
[----:B------:R-:W-:-:S07]  /*0df0*/  IMAD.IADD R13, R2, 0x1, -R15 ;  /* 0x00000001020d7824 */ /* 0x000fce00078e0a0f */
.L_x_23:
[----:B------:R-:W-:Y:S01]  /*0e00*/  ISETP.GE.AND P0, PT, R5, R10, PT ;  /* 0x0000000a0500720c */ /* 0x000fe20003f06270 */
[----:B------:R-:W-:-:S12]  /*0e10*/  BSSY.RECONVERGENT B1, `(.L_x_6) ;  /* 0x0000224000017945 */ /* 0x000fd80003800200 */
[----:B------:R-:W-:Y:S05]  /*0e20*/  @P0 BRA `(.L_x_7) ;  /* 0x0000002000880947 */ /* 0x000fea0003800000 */
[----:B------:R-:W0:Y:S01]  /*0e30*/  LDC R19, c[0x0][0x3b4] ;  /* 0x0000ed00ff137b82 */ /* 0x000e220000000800 */
[----:B------:R-:W1:Y:S01]  /*0e40*/  LDCU UR4, c[0x0][0x3ac] ;  /* 0x00007580ff0477ac */ /* 0x000e620008000800 */
[----:B------:R-:W-:Y:S01]  /*0e50*/  IMAD.MOV R17, RZ, RZ, -R7 ;  /* 0x000000ffff117224 */ /* 0x000fe200078e0a07 */
[----:B------:R-:W-:Y:S03]  /*0e60*/  BSSY.RECONVERGENT B0, `(.L_x_8) ;  /* 0x00000d8000007945 */ /* 0x000fe60003800200 */
[----:B-1----:R-:W-:Y:S01]  /*0e70*/  IMAD R16, R17, UR4, R4 ;  /* 0x0000000411107c24 */ /* 0x002fe2000f8e0204 */
[----:B0-----:R-:W-:-:S04]  /*0e80*/  IABS R18, R19 ;  /* 0x0000001300127213 */ /* 0x001fc80000000000 */
[----:B------:R-:W-:Y:S01]  /*0e90*/  ISETP.GE.AND P2, PT, R16, RZ, PT ;  /* 0x000000ff1000720c */ /* 0x000fe20003f46270 */
[----:B------:R-:W0:Y:S01]  /*0ea0*/  I2F.RP R8, R18 ;  /* 0x0000001200087306 */ /* 0x000e220000209400 */
[----:B------:R-:W-:-:S07]  /*0eb0*/  LOP3.LUT R23, RZ, R19, RZ, 0x33, !PT ;  /* 0x00000013ff177212 */ /* 0x000fce00078e33ff */
[----:B0-----:R-:W0:Y:S02]  /*0ec0*/  MUFU.RCP R8, R8 ;  /* 0x0000000800087308 */ /* 0x001e240000001000 */
[----:B0-----:R-:W-:-:S06]  /*0ed0*/  VIADD R14, R8, 0xffffffe ;  /* 0x0ffffffe080e7836 */ /* 0x001fcc0000000000 */
[----:B------:R0:W1:Y:S02]  /*0ee0*/  F2I.FTZ.U32.TRUNC.NTZ R15, R14 ;  /* 0x0000000e000f7305 */ /* 0x000064000021f000 */
[----:B0-----:R-:W-:Y:S02]  /*0ef0*/  HFMA2 R14, -RZ, RZ, 0, 0 ;  /* 0x00000000ff0e7431 */ /* 0x001fe400000001ff */
[----:B-1----:R-:W-:-:S04]  /*0f00*/  IMAD.MOV R21, RZ, RZ, -R15 ;  /* 0x000000ffff157224 */ /* 0x002fc800078e0a0f */
[----:B------:R-:W-:Y:S01]  /*0f10*/  IMAD R17, R21, R18, RZ ;  /* 0x0000001215117224 */ /* 0x000fe200078e02ff */
[----:B------:R-:W-:-:S03]  /*0f20*/  IABS R21, R16 ;  /* 0x0000001000157213 */ /* 0x000fc60000000000 */
[----:B------:R-:W-:Y:S01]  /*0f30*/  IMAD.HI.U32 R15, R15, R17, R14 ;  /* 0x000000110f0f7227 */ /* 0x000fe200078e000e */
[----:B------:R-:W-:-:S03]  /*0f40*/  MOV R17, R5 ;  /* 0x0000000500117202 */ /* 0x000fc60000000f00 */
[----:B------:R-:W-:Y:S02]  /*0f50*/  IMAD.IADD R14, R10, 0x1, -R5 ;  /* 0x000000010a0e7824 */ /* 0x000fe400078e0a05 */
[----:B------:R-:W-:-:S03]  /*0f60*/  IMAD.HI.U32 R20, R15, R21, RZ ;  /* 0x000000150f147227 */ /* 0x000fc600078e00ff */
[----:B------:R-:W-:Y:S01]  /*0f70*/  LOP3.LUT R14, R14, 0x3, RZ, 0xc0, !PT ;  /* 0x000000030e0e7812 */ /* 0x000fe200078ec0ff */
[----:B------:R-:W-:-:S03]  /*0f80*/  IMAD.MOV R8, RZ, RZ, -R20 ;  /* 0x000000ffff087224 */ /* 0x000fc600078e0a14 */
[----:B------:R-:W-:Y:S01]  /*0f90*/  ISETP.NE.AND P3, PT, R14, RZ, PT ;  /* 0x000000ff0e00720c */ /* 0x000fe20003f65270 */
[----:B------:R-:W-:-:S05]  /*0fa0*/  IMAD R21, R18, R8, R21 ;  /* 0x0000000812157224 */ /* 0x000fca00078e0215 */
[----:B------:R-:W-:-:S13]  /*0fb0*/  ISETP.GT.U32.AND P1, PT, R18, R21, PT ;  /* 0x000000151200720c */ /* 0x000fda0003f24070 */
[----:B------:R-:W-:-:S04]  /*0fc0*/  @!P1 IMAD.IADD R21, R21, 0x1, -R18 ;  /* 0x0000000115159824 */ /* 0x000fc800078e0a12 */
[----:B------:R-:W-:Y:S01]  /*0fd0*/  IMAD.IADD R8, R21, 0x1, -R18 ;  /* 0x0000000115087824 */ /* 0x000fe200078e0a12 */
[----:B------:R-:W-:-:S04]  /*0fe0*/  ISETP.GT.U32.AND P0, PT, R18, R21, PT ;  /* 0x000000151200720c */ /* 0x000fc80003f04070 */
[----:B------:R-:W-:Y:S02]  /*0ff0*/  SEL R8, R8, R21, !P0 ;  /* 0x0000001508087207 */ /* 0x000fe40004000000 */
[----:B------:R-:W-:-:S03]  /*1000*/  ISETP.NE.AND P0, PT, R19, RZ, PT ;  /* 0x000000ff1300720c */ /* 0x000fc60003f05270 */
[----:B------:R-:W-:-:S05]  /*1010*/  @!P2 IMAD.MOV R8, RZ, RZ, -R8 ;  /* 0x000000ffff08a224 */ /* 0x000fca00078e0a08 */
[----:B------:R-:W-:Y:S01]  /*1020*/  SEL R8, R23, R8, !P0 ;  /* 0x0000000817087207 */ /* 0x000fe20004000000 */
[----:B------:R-:W-:Y:S06]  /*1030*/  @!P3 BRA `(.L_x_9) ;  /* 0x0000000800e8b947 */ /* 0x000fec0003800000 */
[----:B------:R-:W-:Y:S01]  /*1040*/  ISETP.NE.AND P2, PT, R8, RZ, PT ;  /* 0x000000ff0800720c */ /* 0x000fe20003f45270 */
[----:B------:R-:W-:-:S12]  /*1050*/  BSSY.RECONVERGENT B3, `(.L_x_10) ;  /* 0x0000038000037945 */ /* 0x000fd80003800200 */
[----:B------:R-:W-:Y:S05]  /*1060*/  @P2 BRA `(.L_x_11) ;  /* 0x0000000000d82947 */ /* 0x000fea0003800000 */
[----:B------:R-:W0:Y:S01]  /*1070*/  LDC R24, c[0x0][0x3b8] ;  /* 0x0000ee00ff187b82 */ /* 0x000e220000000800 */
[----:B------:R-:W-:Y:S02]  /*1080*/  IABS R26, R11 ;  /* 0x0000000b001a7213 */ /* 0x000fe40000000000 */
[----:B------:R-:W-:Y:S02]  /*1090*/  ISETP.GE.AND P4, PT, R11, RZ, PT ;  /* 0x000000ff0b00720c */ /* 0x000fe40003f86270 */
[----:B0-----:R-:W-:-:S04]  /*10a0*/  IABS R17, R24 ;  /* 0x0000001800117213 */ /* 0x001fc80000000000 */
[----:B------:R-:W0:Y:S08]  /*10b0*/  I2F.RP R25, R17 ;  /* 0x0000001100197306 */ /* 0x000e300000209400 */
[----:B0-----:R-:W0:Y:S02]  /*10c0*/  MUFU.RCP R25, R25 ;  /* 0x0000001900197308 */ /* 0x001e240000001000 */
[----:B0-----:R-:W-:-:S06]  /*10d0*/  VIADD R15, R25, 0xffffffe ;  /* 0x0ffffffe190f7836 */ /* 0x001fcc0000000000 */
[----:B------:R-:W0:Y:S02]  /*10e0*/  F2I.FTZ.U32.TRUNC.NTZ R15, R15 ;  /* 0x0000000f000f7305 */ /* 0x000e24000021f000 */
[----:B0-----:R-:W-:-:S04]  /*10f0*/  IMAD.MOV R14, RZ, RZ, -R15 ;  /* 0x000000ffff0e7224 */ /* 0x001fc800078e0a0f */
[----:B------:R-:W-:Y:S02]  /*1100*/  IMAD R27, R14, R17, RZ ;  /* 0x000000110e1b7224 */ /* 0x000fe400078e02ff */
[----:B------:R-:W-:-:S04]  /*1110*/  IMAD.MOV.U32 R14, RZ, RZ, RZ ;  /* 0x000000ffff0e7224 */ /* 0x000fc800078e00ff */
[----:B------:R-:W-:-:S06]  /*1120*/  IMAD.HI.U32 R14, R15, R27, R14 ;  /* 0x0000001b0f0e7227 */ /* 0x000fcc00078e000e */
[----:B------:R-:W-:-:S04]  /*1130*/  IMAD.HI.U32 R14, R14, R26, RZ ;  /* 0x0000001a0e0e7227 */ /* 0x000fc800078e00ff */
[----:B------:R-:W-:-:S04]  /*1140*/  IMAD.MOV R25, RZ, RZ, -R14 ;  /* 0x000000ffff197224 */ /* 0x000fc800078e0a0e */
[----:B------:R-:W-:-:S05]  /*1150*/  IMAD R26, R17, R25, R26 ;  /* 0x00000019111a7224 */ /* 0x000fca00078e021a */
[----:B------:R-:W-:-:S13]  /*1160*/  ISETP.GT.U32.AND P6, PT, R17, R26, PT ;  /* 0x0000001a1100720c */ /* 0x000fda0003fc4070 */
[----:B------:R-:W-:-:S05]  /*1170*/  @!P6 IMAD.IADD R26, R26, 0x1, -R17 ;  /* 0x000000011a1ae824 */ /* 0x000fca00078e0a11 */
[----:B------:R-:W-:Y:S02]  /*1180*/  ISETP.GT.U32.AND P3, PT, R17, R26, PT ;  /* 0x0000001a1100720c */ /* 0x000fe40003f64070 */
[----:B------:R-:W-:-:S04]  /*1190*/  IADD3 R15, PT, PT, R26, -R17, RZ ;  /* 0x800000111a0f7210 */ /* 0x000fc80007ffe0ff */
[----:B------:R-:W-:Y:S02]  /*11a0*/  SEL R28, R15, R26, !P3 ;  /* 0x0000001a0f1c7207 */ /* 0x000fe40005800000 */
[----:B------:R-:W-:Y:S02]  /*11b0*/  ISETP.NE.AND P3, PT, R24, RZ, PT ;  /* 0x000000ff1800720c */ /* 0x000fe40003f65270 */
[----:B------:R-:W-:Y:S01]  /*11c0*/  LOP3.LUT R15, RZ, R24, RZ, 0x33, !PT ;  /* 0x00000018ff0f7212 */ /* 0x000fe200078e33ff */
[----:B------:R-:W-:-:S05]  /*11d0*/  @!P4 IMAD.MOV R28, RZ, RZ, -R28 ;  /* 0x000000ffff1cc224 */ /* 0x000fca00078e0a1c */
[----:B------:R-:W-:-:S04]  /*11e0*/  SEL R28, R15, R28, !P3 ;  /* 0x0000001c0f1c7207 */ /* 0x000fc80005800000 */
[----:B------:R-:W-:-:S13]  /*11f0*/  ISETP.NE.AND P4, PT, R28, RZ, PT ;  /* 0x000000ff1c00720c */ /* 0x000fda0003f85270 */
[----:B------:R-:W-:Y:S05]  /*1200*/  @P4 BRA `(.L_x_11) ;  /* 0x0000000000704947 */ /* 0x000fea0003800000 */
[----:B------:R-:W-:Y:S01]  /*1210*/  ISETP.GE.U32.AND P5, PT, R26, R17, PT ;  /* 0x000000111a00720c */ /* 0x000fe20003fa6070 */
[----:B------:R-:W-:Y:S01]  /*1220*/  @!P6 VIADD R14, R14, 0x1 ;  /* 0x000000010e0ee836 */ /* 0x000fe20000000000 */
[----:B------:R-:W-:Y:S01]  /*1230*/  LOP3.LUT R17, R16, R19, RZ, 0x3c, !PT ;  /* 0x0000001310117212 */ /* 0x000fe200078e3cff */
[----:B------:R-:W0:Y:S01]  /*1240*/  LDCU UR8, c[0x0][0x39c] ;  /* 0x00007380ff0877ac */ /* 0x000e220008000800 */
[----:B------:R-:W-:Y:S02]  /*1250*/  ISETP.GE.U32.AND P4, PT, R21, R18, PT ;  /* 0x000000121500720c */ /* 0x000fe40003f86070 */
[----:B------:R-:W-:Y:S01]  /*1260*/  ISETP.GE.AND P6, PT, R17, RZ, PT ;  /* 0x000000ff1100720c */ /* 0x000fe20003fc6270 */
[----:B------:R-:W-:Y:S01]  /*1270*/  VIADD R17, R20, 0x1 ;  /* 0x0000000114117836 */ /* 0x000fe20000000000 */
[----:B------:R-:W-:Y:S01]  /*1280*/  LOP3.LUT R24, R11, R24, RZ, 0x3c, !PT ;  /* 0x000000180b187212 */ /* 0x000fe200078e3cff */
[----:B------:R-:W1:Y:S04]  /*1290*/  LDCU UR9, c[0x0][0x3a0] ;  /* 0x00007400ff0977ac */ /* 0x000e680008000800 */
[----:B------:R-:W-:Y:S01]  /*12a0*/  @P5 VIADD R14, R14, 0x1 ;  /* 0x000000010e0e5836 */ /* 0x000fe20000000000 */
[----:B------:R-:W-:Y:S01]  /*12b0*/  ISETP.GE.AND P5, PT, R24, RZ, PT ;  /* 0x000000ff1800720c */ /* 0x000fe20003fa6270 */
[----:B------:R-:W2:Y:S01]  /*12c0*/  LDCU UR10, c[0x0][0x3bc] ;  /* 0x00007780ff0a77ac */ /* 0x000ea20008000800 */
[----:B------:R-:W-:Y:S01]  /*12d0*/  SEL R24, R17, R20, !P1 ;  /* 0x0000001411187207 */ /* 0x000fe20004800000 */
[----:B------:R-:W3:Y:S04]  /*12e0*/  LDCU UR11, c[0x0][0x3c0] ;  /* 0x00007800ff0b77ac */ /* 0x000ee80008000800 */
[----:B------:R-:W-:Y:S01]  /*12f0*/  @P4 VIADD R24, R24, 0x1 ;  /* 0x0000000118184836 */ /* 0x000fe20000000000 */
[----:B------:R-:W4:Y:S04]  /*1300*/  LDCU.64 UR4, c[0x0][0x388] ;  /* 0x00007100ff0477ac */ /* 0x000f280008000a00 */
[----:B------:R-:W-:Y:S01]  /*1310*/  @!P6 IADD3 R24, PT, PT, -R24, RZ, RZ ;  /* 0x000000ff1818e210 */ /* 0x000fe20007ffe1ff */
[----:B------:R-:W-:-:S03]  /*1320*/  @!P5 IMAD.MOV R14, RZ, RZ, -R14 ;  /* 0x000000ffff0ed224 */ /* 0x000fc600078e0a0e */
[----:B------:R-:W-:Y:S02]  /*1330*/  SEL R24, R23, R24, !P0 ;  /* 0x0000001817187207 */ /* 0x000fe40004000000 */
[----:B------:R-:W-:-:S03]  /*1340*/  SEL R14, R15, R14, !P3 ;  /* 0x0000000e0f0e7207 */ /* 0x000fc60005800000 */
[----:B0-----:R-:W-:-:S04]  /*1350*/  IMAD R15, R9, UR8, R24 ;  /* 0x00000008090f7c24 */ /* 0x001fc8000f8e0218 */
[----:B-1----:R-:W-:-:S04]  /*1360*/  IMAD R14, R15, UR9, R14 ;  /* 0x000000090f0e7c24 */ /* 0x002fc8000f8e020e */
[----:B--2---:R-:W-:-:S04]  /*1370*/  IMAD R14, R14, UR10, R7 ;  /* 0x0000000a0e0e7c24 */ /* 0x004fc8000f8e0207 */
[----:B---3--:R-:W-:-:S05]  /*1380*/  IMAD R15, R14, UR11, R5 ;  /* 0x0000000b0e0f7c24 */ /* 0x008fca000f8e0205 */
[----:B----4-:R-:W-:-:S04]  /*1390*/  IADD3 R14, P3, PT, R15, UR4, RZ ;  /* 0x000000040f0e7c10 */ /* 0x010fc8000ff7e0ff */
[----:B------:R-:W-:-:S06]  /*13a0*/  LEA.HI.X.SX32 R15, R15, UR5, 0x1, P3 ;  /* 0x000000050f0f7c11 */ /* 0x000fcc00098f0eff */
[----:B------:R-:W2:Y:S02]  /*13b0*/  LDG.E.U8 R15, desc[UR6][R14.64] ;  /* 0x000000060e0f7981 */ /* 0x000ea4000c1e1100 */
[----:B--2---:R-:W-:-:S07]  /*13c0*/  IMAD.IADD R22, R22, 0x1, R15 ;  /* 0x0000000116167824 */ /* 0x004fce00078e020f */
.L_x_11:
[----:B------:R-:W-:Y:S05]  /*13d0*/  BSYNC.RECONVERGENT B3 ;  /* 0x0000000000037941 */ /* 0x000fea0003800200 */
.L_x_10:
[----:B------:R-:W-:Y:S02]  /*13e0*/  IMAD.IADD R14, R10, 0x1, -R5 ;  /* 0x000000010a0e7824 */ /* 0x000fe400078e0a05 */
[----:B------:R-:W-:-:S03]  /*13f0*/  VIADD R17, R5, 0x1 ;  /* 0x0000000105117836 */ /* 0x000fc60000000000 */
[----:B------:R-:W-:-:S04]  /*1400*/  LOP3.LUT R15, R14, 0x3, RZ, 0xc0, !PT ;  /* 0x000000030e0f7812 */ /* 0x000fc800078ec0ff */
[----:B------:R-:W-:-:S13]  /*1410*/  ISETP.NE.AND P3, PT, R15, 0x1, PT ;  /* 0x000000010f00780c */ /* 0x000fda0003f65270 */
[----:B------:R-:W-:Y:S05]  /*1420*/  @!P3 BRA `(.L_x_9) ;  /* 0x0000000400ecb947 */ /* 0x000fea0003800000 */
[----:B------:R-:W-:Y:S01]  /*1430*/  LOP3.LUT R14, R14, 0x3, RZ, 0xc0, !PT ;  /* 0x000000030e0e7812 */ /* 0x000fe200078ec0ff */
[----:B------:R-:W-:Y:S03]  /*1440*/  BSSY.RECONVERGENT B3, `(.L_x_12) ;  /* 0x000003b000037945 */ /* 0x000fe60003800200 */
[----:B------:R-:W-:Y:S01]  /*1450*/  ISETP.NE.AND P3, PT, R14, 0x2, PT ;  /* 0x000000020e00780c */ /* 0x000fe20003f65270 */
[----:B------:R-:W-:-:S12]  /*1460*/  @P2 BRA `(.L_x_13) ;  /* 0x0000000000e02947 */ /* 0x000fd80003800000 */
        /* <DEDUP_REMOVED lines=8> */
[----:B0-----:R-:W-:-:S05]  /*14f0*/  IADD3 R14, PT, PT, RZ, -R15, RZ ;  /* 0x8000000fff0e7210 */ /* 0x001fca0007ffe0ff */
[----:B------:R-:W-:Y:S02]  /*1500*/  IMAD R29, R14, R17, RZ ;  /* 0x000000110e1d7224 */ /* 0x000fe400078e02ff */
[----:B------:R-:W-:-:S04]  /*1510*/  IMAD.MOV.U32 R14, RZ, RZ, RZ ;  /* 0x000000ffff0e7224 */ /* 0x000fc800078e00ff */
[----:B------:R-:W-:-:S06]  /*1520*/  IMAD.HI.U32 R29, R15, R29, R14 ;  /* 0x0000001d0f1d7227 */ /* 0x000fcc00078e000e */
[----:B------:R-:W-:-:S04]  /*1530*/  IMAD.HI.U32 R14, R29, R26, RZ ;  /* 0x0000001a1d0e7227 */ /* 0x000fc800078e00ff */
[----:B------:R-:W-:-:S04]  /*1540*/  IMAD.MOV R15, RZ, RZ, -R14 ;  /* 0x000000ffff0f7224 */ /* 0x000fc800078e0a0e */
[----:B------:R-:W-:-:S05]  /*1550*/  IMAD R26, R17, R15, R26 ;  /* 0x0000000f111a7224 */ /* 0x000fca00078e021a */
[----:B------:R-:W-:-:S13]  /*1560*/  ISETP.GT.U32.AND P6, PT, R17, R26, PT ;  /* 0x0000001a1100720c */ /* 0x000fda0003fc4070 */
[----:B------:R-:W-:-:S04]  /*1570*/  @!P6 IMAD.IADD R26, R26, 0x1, -R17 ;  /* 0x000000011a1ae824 */ /* 0x000fc800078e0a11 */
[----:B------:R-:W-:Y:S01]  /*1580*/  IMAD.IADD R15, R26, 0x1, -R17 ;  /* 0x000000011a0f7824 */ /* 0x000fe200078e0a11 */
[----:B------:R-:W-:-:S04]  /*1590*/  ISETP.GT.U32.AND P2, PT, R17, R26, PT ;  /* 0x0000001a1100720c */ /* 0x000fc80003f44070 */
        /* <DEDUP_REMOVED lines=8> */
[----:B------:R-:W0:Y:S01]  /*1620*/  LDCU UR4, c[0x0][0x39c] ;  /* 0x00007380ff0477ac */ /* 0x000e220008000800 */
[----:B------:R-:W-:Y:S02]  /*1630*/  LOP3.LUT R17, R16, R19, RZ, 0x3c, !PT ;  /* 0x0000001310117212 */ /* 0x000fe400078e3cff */
[----:B------:R-:W-:Y:S01]  /*1640*/  ISETP.GE.U32.AND P4, PT, R21, R18, PT ;  /* 0x000000121500720c */ /* 0x000fe20003f86070 */
[----:B------:R-:W1:Y:S01]  /*1650*/  LDCU UR5, c[0x0][0x3a0] ;  /* 0x00007400ff0577ac */ /* 0x000e620008000800 */
[----:B------:R-:W-:Y:S02]  /*1660*/  @!P6 IADD3 R14, PT, PT, R14, 0x1, RZ ;  /* 0x000000010e0ee810 */ /* 0x000fe40007ffe0ff */
[----:B------:R-:W-:Y:S01]  /*1670*/  ISETP.GE.AND P6, PT, R17, RZ, PT ;  /* 0x000000ff1100720c */ /* 0x000fe20003fc6270 */
[----:B------:R-:W-:Y:S01]  /*1680*/  VIADD R17, R20, 0x1 ;  /* 0x0000000114117836 */ /* 0x000fe20000000000 */
[----:B------:R-:W-:Y:S01]  /*1690*/  LOP3.LUT R24, R13, R24, RZ, 0x3c, !PT ;  /* 0x000000180d187212 */ /* 0x000fe200078e3cff */
[----:B------:R-:W2:Y:S02]  /*16a0*/  LDCU UR8, c[0x0][0x3bc] ;  /* 0x00007780ff0877ac */ /* 0x000ea40008000800 */
[----:B------:R-:W-:Y:S01]  /*16b0*/  @P5 VIADD R14, R14, 0x1 ;  /* 0x000000010e0e5836 */ /* 0x000fe20000000000 */
[----:B------:R-:W-:Y:S01]  /*16c0*/  ISETP.GE.AND P5, PT, R24, RZ, PT ;  /* 0x000000ff1800720c */ /* 0x000fe20003fa6270 */
[----:B------:R-:W3:Y:S01]  /*16d0*/  LDCU UR9, c[0x0][0x3c0] ;  /* 0x00007800ff0977ac */ /* 0x000ee20008000800 */
[----:B------:R-:W-:Y:S01]  /*16e0*/  SEL R24, R17, R20, !P1 ;  /* 0x0000001411187207 */ /* 0x000fe20004800000 */
[----:B------:R-:W4:Y:S04]  /*16f0*/  LDCU.64 UR10, c[0x0][0x388] ;  /* 0x00007100ff0a77ac */ /* 0x000f280008000a00 */
[----:B------:R-:W-:-:S04]  /*1700*/  @P4 VIADD R24, R24, 0x1 ;  /* 0x0000000118184836 */ /* 0x000fc80000000000 */
[----:B------:R-:W-:Y:S02]  /*1710*/  @!P6 IMAD.MOV R24, RZ, RZ, -R24 ;  /* 0x000000ffff18e224 */ /* 0x000fe400078e0a18 */
[----:B------:R-:W-:-:S03]  /*1720*/  @!P5 IMAD.MOV R14, RZ, RZ, -R14 ;  /* 0x000000ffff0ed224 */ /* 0x000fc600078e0a0e */
[----:B------:R-:W-:Y:S02]  /*1730*/  SEL R24, R23, R24, !P0 ;  /* 0x0000001817187207 */ /* 0x000fe40004000000 */
[----:B------:R-:W-:-:S03]  /*1740*/  SEL R14, R15, R14, !P2 ;  /* 0x0000000e0f0e7207 */ /* 0x000fc60005000000 */
[----:B0-----:R-:W-:Y:S01]  /*1750*/  IMAD R15, R9, UR4, R24 ;  /* 0x00000004090f7c24 */ /* 0x001fe2000f8e0218 */
[----:B------:R-:W-:-:S03]  /*1760*/  SHF.R.S32.HI R24, RZ, 0x1f, R5 ;  /* 0x0000001fff187819 */ /* 0x000fc60000011405 */
[----:B-1----:R-:W-:-:S04]  /*1770*/  IMAD R14, R15, UR5, R14 ;  /* 0x000000050f0e7c24 */ /* 0x002fc8000f8e020e */
[----:B--2---:R-:W-:-:S04]  /*1780*/  IMAD R14, R14, UR8, R7 ;  /* 0x000000080e0e7c24 */ /* 0x004fc8000f8e0207 */
[----:B---3--:R-:W-:-:S05]  /*1790*/  IMAD R14, R14, UR9, RZ ;  /* 0x000000090e0e7c24 */ /* 0x008fca000f8e02ff */
[----:B------:R-:W-:Y:S02]  /*17a0*/  SHF.R.S32.HI R15, RZ, 0x1f, R14 ;  /* 0x0000001fff0f7819 */ /* 0x000fe4000001140e */
[----:B----4-:R-:W-:-:S04]  /*17b0*/  IADD3 R14, P2, P4, R14, UR10, R5 ;  /* 0x0000000a0e0e7c10 */ /* 0x010fc8000fc5e005 */
[----:B------:R-:W-:-:S06]  /*17c0*/  IADD3.X R15, PT, PT, R15, UR11, R24, P2, P4 ;  /* 0x0000000b0f0f7c10 */ /* 0x000fcc00097e8418 */
[----:B------:R-:W2:Y:S02]  /*17d0*/  LDG.E.U8 R15, desc[UR6][R14.64+0x1] ;  /* 0x000001060e0f7981 */ /* 0x000ea4000c1e1100 */
[----:B--2---:R-:W-:-:S07]  /*17e0*/  IADD3 R22, PT, PT, R22, R15, RZ ;  /* 0x0000000f16167210 */ /* 0x004fce0007ffe0ff */
.L_x_13:
[----:B------:R-:W-:Y:S05]  /*17f0*/  BSYNC.RECONVERGENT B3 ;  /* 0x0000000000037941 */ /* 0x000fea0003800200 */
.L_x_12:
[----:B------:R-:W-:Y:S01]  /*1800*/  ISETP.NE.OR P2, PT, R8, RZ, !P3 ;  /* 0x000000ff0800720c */ /* 0x000fe20005f45670 */
[C---:B------:R-:W-:Y:S02]  /*1810*/  VIADD R24, R5.reuse, 0x3 ;  /* 0x0000000305187836 */ /* 0x040fe40000000000 */
[----:B------:R-:W-:-:S05]  /*1820*/  VIADD R17, R5, 0x2 ;  /* 0x0000000205117836 */ /* 0x000fca0000000000 */
[----:B------:R-:W-:-:S05]  /*1830*/  SEL R17, R17, R24, !P3 ;  /* 0x0000001811117207 */ /* 0x000fca0005800000 */
[----:B------:R-:W-:Y:S05]  /*1840*/  @P2 BRA `(.L_x_9) ;  /* 0x0000000000e42947 */ /* 0x000fea0003800000 */
[----:B------:R-:W0:Y:S01]  /*1850*/  LDC R25, c[0x0][0x3b8] ;  /* 0x0000ee00ff197b82 */ /* 0x000e220000000800 */
[----:B------:R-:W-:Y:S01]  /*1860*/  IMAD.MOV.U32 R14, RZ, RZ, RZ ;  /* 0x000000ffff0e7224 */ /* 0x000fe200078e00ff */
[----:B------:R-:W-:Y:S02]  /*1870*/  ISETP.GE.AND P4, PT, R12, RZ, PT ;  /* 0x000000ff0c00720c */ /* 0x000fe40003f86270 */
[----:B0-----:R-:W-:-:S04]  /*1880*/  IABS R26, R25 ;  /* 0x00000019001a7213 */ /* 0x001fc80000000000 */
[----:B------:R-:W0:Y:S08]  /*1890*/  I2F.RP R17, R26 ;  /* 0x0000001a00117306 */ /* 0x000e300000209400 */
[----:B0-----:R-:W0:Y:S02]  /*18a0*/  MUFU.RCP R17, R17 ;  /* 0x0000001100117308 */ /* 0x001e240000001000 */
[----:B0-----:R-:W-:-:S06]  /*18b0*/  VIADD R27, R17, 0xffffffe ;  /* 0x0ffffffe111b7836 */ /* 0x001fcc0000000000 */
[----:B------:R0:W1:Y:S02]  /*18c0*/  F2I.FTZ.U32.TRUNC.NTZ R15, R27 ;  /* 0x0000001b000f7305 */ /* 0x000064000021f000 */
[----:B0-----:R-:W-:Y:S01]  /*18d0*/  LOP3.LUT R27, RZ, R25, RZ, 0x33, !PT ;  /* 0x00000019ff1b7212 */ /* 0x001fe200078e33ff */
[----:B-1----:R-:W-:-:S04]  /*18e0*/  IMAD.MOV R29, RZ, RZ, -R15 ;  /* 0x000000ffff1d7224 */ /* 0x002fc800078e0a0f */
[----:B------:R-:W-:-:S04]  /*18f0*/  IMAD R29, R29, R26, RZ ;  /* 0x0000001a1d1d7224 */ /* 0x000fc800078e02ff */
[----:B------:R-:W-:Y:S01]  /*1900*/  IMAD.HI.U32 R14, R15, R29, R14 ;  /* 0x0000001d0f0e7227 */ /* 0x000fe200078e000e */
[----:B------:R-:W-:-:S05]  /*1910*/  IABS R15, R12 ;  /* 0x0000000c000f7213 */ /* 0x000fca0000000000 */
[----:B------:R-:W-:-:S05]  /*1920*/  IMAD.HI.U32 R14, R14, R15, RZ ;  /* 0x0000000f0e0e7227 */ /* 0x000fca00078e00ff */
[----:B------:R-:W-:-:S05]  /*1930*/  IADD3 R17, PT, PT, -R14, RZ, RZ ;  /* 0x000000ff0e117210 */ /* 0x000fca0007ffe1ff */
[----:B------:R-:W-:Y:S02]  /*1940*/  IMAD R15, R26, R17, R15 ;  /* 0x000000111a0f7224 */ /* 0x000fe400078e020f */
[----:B------:R-:W-:-:S03]  /*1950*/  IMAD.MOV.U32 R17, RZ, RZ, R24 ;  /* 0x000000ffff117224 */ /* 0x000fc600078e0018 */
[----:B------:R-:W-:-:S13]  /*1960*/  ISETP.GT.U32.AND P2, PT, R26, R15, PT ;  /* 0x0000000f1a00720c */ /* 0x000fda0003f44070 */
[----:B------:R-:W-:-:S04]  /*1970*/  @!P2 IMAD.IADD R15, R15, 0x1, -R26 ;  /* 0x000000010f0fa824 */ /* 0x000fc800078e0a1a */
[----:B------:R-:W-:Y:S01]  /*1980*/  IMAD.IADD R28, R15, 0x1, -R26 ;  /* 0x000000010f1c7824 */ /* 0x000fe200078e0a1a */
[----:B------:R-:W-:-:S04]  /*1990*/  ISETP.GT.U32.AND P3, PT, R26, R15, PT ;  /* 0x0000000f1a00720c */ /* 0x000fc80003f64070 */
[----:B------:R-:W-:Y:S02]  /*19a0*/  SEL R28, R28, R15, !P3 ;  /* 0x0000000f1c1c7207 */ /* 0x000fe40005800000 */
[----:B------:R-:W-:-:S03]  /*19b0*/  ISETP.NE.AND P3, PT, R25, RZ, PT ;  /* 0x000000ff1900720c */ /* 0x000fc60003f65270 */
        /* <DEDUP_REMOVED lines=9> */
[----:B------:R-:W-:Y:S01]  /*1a50*/  LOP3.LUT R25, R12, R25, RZ, 0x3c, !PT ;  /* 0x000000190c197212 */ /* 0x000fe200078e3cff */
[----:B------:R-:W1:Y:S01]  /*1a60*/  LDCU UR5, c[0x0][0x3a0] ;  /* 0x00007400ff0577ac */ /* 0x000e620008000800 */
[----:B------:R-:W-:Y:S02]  /*1a70*/  ISETP.GE.AND P4, PT, R19, RZ, PT ;  /* 0x000000ff1300720c */ /* 0x000fe40003f86270 */
[----:B------:R-:W-:Y:S01]  /*1a80*/  ISETP.GE.AND P1, PT, R25, RZ, PT ;  /* 0x000000ff1900720c */ /* 0x000fe20003f26270 */
[----:B------:R-:W2:Y:S01]  /*1a90*/  LDCU UR8, c[0x0][0x3bc] ;  /* 0x00007780ff0877ac */ /* 0x000ea20008000800 */
[----:B------:R-:W-:Y:S01]  /*1aa0*/  @!P2 IADD3 R14, PT, PT, R14, 0x1, RZ ;  /* 0x000000010e0ea810 */ /* 0x000fe20007ffe0ff */
[----:B------:R-:W-:Y:S01]  /*1ab0*/  @P6 VIADD R20, R20, 0x1 ;  /* 0x0000000114146836 */ /* 0x000fe20000000000 */
[----:B------:R-:W-:Y:S01]  /*1ac0*/  SHF.R.S32.HI R18, RZ, 0x1f, R5 ;  /* 0x0000001fff127819 */ /* 0x000fe20000011405 */
[----:B------:R-:W3:Y:S02]  /*1ad0*/  LDCU UR9, c[0x0][0x3c0] ;  /* 0x00007800ff0977ac */ /* 0x000ee40008000800 */
[----:B------:R-:W-:Y:S01]  /*1ae0*/  @P5 VIADD R14, R14, 0x1 ;  /* 0x000000010e0e5836 */ /* 0x000fe20000000000 */
[----:B------:R-:W4:Y:S03]  /*1af0*/  LDCU.64 UR10, c[0x0][0x388] ;  /* 0x00007100ff0a77ac */ /* 0x000f260008000a00 */
[----:B------:R-:W-:-:S02]  /*1b00*/  @!P4 IMAD.MOV R20, RZ, RZ, -R20 ;  /* 0x000000ffff14c224 */ /* 0x000fc400078e0a14 */
[----:B------:R-:W-:-:S03]  /*1b10*/  @!P1 IMAD.MOV R14, RZ, RZ, -R14 ;  /* 0x000000ffff0e9224 */ /* 0x000fc600078e0a0e */
[----:B------:R-:W-:Y:S02]  /*1b20*/  SEL R20, R23, R20, !P0 ;  /* 0x0000001417147207 */ /* 0x000fe40004000000 */
[----:B------:R-:W-:-:S03]  /*1b30*/  SEL R14, R27, R14, !P3 ;  /* 0x0000000e1b0e7207 */ /* 0x000fc60005800000 */
[----:B0-----:R-:W-:-:S04]  /*1b40*/  IMAD R15, R9, UR4, R20 ;  /* 0x00000004090f7c24 */ /* 0x001fc8000f8e0214 */
[----:B-1----:R-:W-:-:S04]  /*1b50*/  IMAD R14, R15, UR5, R14 ;  /* 0x000000050f0e7c24 */ /* 0x002fc8000f8e020e */
[----:B--2---:R-:W-:-:S04]  /*1b60*/  IMAD R14, R14, UR8, R7 ;  /* 0x000000080e0e7c24 */ /* 0x004fc8000f8e0207 */
[----:B---3--:R-:W-:-:S05]  /*1b70*/  IMAD R14, R14, UR9, RZ ;  /* 0x000000090e0e7c24 */ /* 0x008fca000f8e02ff */
[----:B------:R-:W-:Y:S02]  /*1b80*/  SHF.R.S32.HI R15, RZ, 0x1f, R14 ;  /* 0x0000001fff0f7819 */ /* 0x000fe4000001140e */
[----:B----4-:R-:W-:-:S04]  /*1b90*/  IADD3 R14, P0, P1, R14, UR10, R5 ;  /* 0x0000000a0e0e7c10 */ /* 0x010fc8000f91e005 */
[----:B------:R-:W-:-:S06]  /*1ba0*/  IADD3.X R15, PT, PT, R15, UR11, R18, P0, P1 ;  /* 0x0000000b0f0f7c10 */ /* 0x000fcc00087e2412 */
[----:B------:R-:W2:Y:S01]  /*1bb0*/  LDG.E.U8 R15, desc[UR6][R14.64+0x2] ;  /* 0x000002060e0f7981 */ /* 0x000ea2000c1e1100 */
[----:B------:R-:W-:Y:S01]  /*1bc0*/  MOV R17, R24 ;  /* 0x0000001800117202 */ /* 0x000fe20000000f00 */
[----:B--2---:R-:W-:-:S07]  /*1bd0*/  IMAD.IADD R22, R22, 0x1, R15 ;  /* 0x0000000116167824 */ /* 0x004fce00078e020f */
.L_x_9:
[----:B------:R-:W-:Y:S05]  /*1be0*/  BSYNC.RECONVERGENT B0 ;  /* 0x0000000000007941 */ /* 0x000fea0003800200 */
.L_x_8:
[----:B------:R-:W-:-:S05]  /*1bf0*/  IMAD.IADD R14, R5, 0x1, -R10 ;  /* 0x00000001050e7824 */ /* 0x000fca00078e0a0a */
[----:B------:R-:W-:-:S13]  /*1c00*/  ISETP.GT.U32.AND P0, PT, R14, -0x4, PT ;  /* 0xfffffffc0e00780c */ /* 0x000fda0003f04070 */
[----:B------:R-:W-:Y:S05]  /*1c10*/  @P0 BRA `(.L_x_7) ;  /* 0x00000014000c0947 */ /* 0x000fea0003800000 */
[----:B------:R-:W0:Y:S01]  /*1c20*/  LDC R20, c[0x0][0x3b0] ;  /* 0x0000ec00ff147b82 */ /* 0x000e220000000800 */
[C---:B------:R-:W-:Y:S01]  /*1c30*/  IADD3 R19, PT, PT, -R17.reuse, -0x2, RZ ;  /* 0xfffffffe11137810 */ /* 0x040fe20007ffe1ff */
[----:B------:R-:W-:Y:S01]  /*1c40*/  IMAD.MOV R23, RZ, RZ, -R17 ;  /* 0x000000ffff177224 */ /* 0x000fe200078e0a11 */
[C---:B------:R-:W-:Y:S02]  /*1c50*/  IADD3 R21, PT, PT, -R17.reuse, -0x3, RZ ;  /* 0xfffffffd11157810 */ /* 0x040fe40007ffe1ff */
[----:B------:R-:W-:Y:S01]  /*1c60*/  ISETP.NE.AND P0, PT, R8, RZ, PT ;  /* 0x000000ff0800720c */ /* 0x000fe20003f05270 */
[----:B0-----:R-:W-:Y:S02]  /*1c70*/  IMAD R15, R17, R20, R20 ;  /* 0x00000014110f7224 */ /* 0x001fe400078e0214 */
[C-C-:B------:R-:W-:Y:S02]  /*1c80*/  IMAD R18, R20.reuse, R19, R2.reuse ;  /* 0x0000001314127224 */ /* 0x140fe400078e0202 */
[----:B------:R-:W-:-:S02]  /*1c90*/  IMAD R19, R20, R21, R2 ;  /* 0x0000001514137224 */ /* 0x000fc400078e0202 */
[----:B------:R-:W-:Y:S02]  /*1ca0*/  IMAD R20, R20, R23, R2 ;  /* 0x0000001714147224 */ /* 0x000fe400078e0202 */
[----:B------:R-:W-:Y:S02]  /*1cb0*/  IMAD.IADD R21, R17, 0x1, -R10 ;  /* 0x0000000111157824 */ /* 0x000fe400078e0a0a */
[----:B------:R-:W-:-:S07]  /*1cc0*/  IMAD.IADD R8, R2, 0x1, -R15 ;  /* 0x0000000102087824 */ /* 0x000fce00078e0a0f */
.L_x_22:
[----:B------:R-:W-:Y:S04]  /*1cd0*/  BSSY.RECONVERGENT B0, `(.L_x_14) ;  /* 0x0000049000007945 */ /* 0x000fe80003800200 */
[----:B------:R-:W-:Y:S05]  /*1ce0*/  @P0 BRA `(.L_x_15) ;  /* 0x00000004001c0947 */ /* 0x000fea0003800000 */
[----:B------:R-:W0:Y:S01]  /*1cf0*/  LDC R23, c[0x0][0x3b8] ;  /* 0x0000ee00ff177b82 */ /* 0x000e220000000800 */
[----:B------:R-:W-:Y:S01]  /*1d00*/  IMAD.MOV.U32 R14, RZ, RZ, RZ ;  /* 0x000000ffff0e7224 */ /* 0x000fe200078e00ff */
[----:B------:R-:W-:Y:S02]  /*1d10*/  ISETP.GE.AND P3, PT, R20, RZ, PT ;  /* 0x000000ff1400720c */ /* 0x000fe40003f66270 */
[----:B0-----:R-:W-:Y:S02]  /*1d20*/  IABS R26, R23 ;  /* 0x00000017001a7213 */ /* 0x001fe40000000000 */
[----:B------:R-:W-:Y:S02]  /*1d30*/  ISETP.NE.AND P4, PT, R23, RZ, PT ;  /* 0x000000ff1700720c */ /* 0x000fe40003f85270 */
[----:B------:R-:W0:Y:S08]  /*1d40*/  I2F.RP R24, R26 ;  /* 0x0000001a00187306 */ /* 0x000e300000209400 */
[----:B0-----:R-:W0:Y:S02]  /*1d50*/  MUFU.RCP R24, R24 ;  /* 0x0000001800187308 */ /* 0x001e240000001000 */
[----:B0-----:R-:W-:-:S06]  /*1d60*/  VIADD R25, R24, 0xffffffe ;  /* 0x0ffffffe18197836 */ /* 0x001fcc0000000000 */
[----:B------:R-:W0:Y:S02]  /*1d70*/  F2I.FTZ.U32.TRUNC.NTZ R15, R25 ;  /* 0x00000019000f7305 */ /* 0x000e24000021f000 */
[----:B0-----:R-:W-:-:S05]  /*1d80*/  IADD3 R27, PT, PT, RZ, -R15, RZ ;  /* 0x8000000fff1b7210 */ /* 0x001fca0007ffe0ff */
[----:B------:R-:W-:-:S04]  /*1d90*/  IMAD R27, R27, R26, RZ ;  /* 0x0000001a1b1b7224 */ /* 0x000fc800078e02ff */
[----:B------:R-:W-:Y:S01]  /*1da0*/  IMAD.HI.U32 R14, R15, R27, R14 ;  /* 0x0000001b0f0e7227 */ /* 0x000fe200078e000e */
[----:B------:R-:W-:-:S05]  /*1db0*/  IABS R15, R20 ;  /* 0x00000014000f7213 */ /* 0x000fca0000000000 */
        /* <DEDUP_REMOVED lines=8> */
[----:B------:R-:W-:-:S03]  /*1e40*/  LOP3.LUT R24, RZ, R23, RZ, 0x33, !PT ;  /* 0x00000017ff187212 */ /* 0x000fc600078e33ff */
[----:B------:R-:W-:-:S05]  /*1e50*/  @!P3 IMAD.MOV R25, RZ, RZ, -R25 ;  /* 0x000000ffff19b224 */ /* 0x000fca00078e0a19 */
[----:B------:R-:W-:-:S04]  /*1e60*/  SEL R25, R24, R25, !P4 ;  /* 0x0000001918197207 */ /* 0x000fc80006000000 */
[----:B------:R-:W-:-:S13]  /*1e70*/  ISETP.NE.AND P2, PT, R25, RZ, PT ;  /* 0x000000ff1900720c */ /* 0x000fda0003f45270 */
[----:B------:R-:W-:Y:S05]  /*1e80*/  @P2 BRA `(.L_x_15) ;  /* 0x0000000000b42947 */ /* 0x000fea0003800000 */
[----:B------:R-:W0:Y:S01]  /*1e90*/  LDC R25, c[0x0][0x3b4] ;  /* 0x0000ed00ff197b82 */ /* 0x000e220000000800 */
[----:B------:R-:W-:Y:S01]  /*1ea0*/  ISETP.GE.U32.AND P2, PT, R15, R26, PT ;  /* 0x0000001a0f00720c */ /* 0x000fe20003f46070 */
[----:B------:R-:W-:Y:S01]  /*1eb0*/  @!P1 VIADD R14, R14, 0x1 ;  /* 0x000000010e0e9836 */ /* 0x000fe20000000000 */
[----:B------:R-:W-:Y:S01]  /*1ec0*/  LOP3.LUT R23, R20, R23, RZ, 0x3c, !PT ;  /* 0x0000001714177212 */ /* 0x000fe200078e3cff */
[----:B------:R-:W1:Y:S03]  /*1ed0*/  LDCU UR4, c[0x0][0x39c] ;  /* 0x00007380ff0477ac */ /* 0x000e660008000800 */
[----:B------:R-:W-:Y:S01]  /*1ee0*/  ISETP.GE.AND P3, PT, R23, RZ, PT ;  /* 0x000000ff1700720c */ /* 0x000fe20003f66270 */
[----:B------:R-:W2:Y:S01]  /*1ef0*/  LDCU UR5, c[0x0][0x3a0] ;  /* 0x00007400ff0577ac */ /* 0x000ea20008000800 */
[----:B------:R-:W3:Y:S05]  /*1f00*/  LDCU UR8, c[0x0][0x3bc] ;  /* 0x00007780ff0877ac */ /* 0x000eea0008000800 */
[----:B------:R-:W-:Y:S01]  /*1f10*/  @P2 VIADD R14, R14, 0x1 ;  /* 0x000000010e0e2836 */ /* 0x000fe20000000000 */
[----:B------:R-:W4:Y:S05]  /*1f20*/  LDCU UR9, c[0x0][0x3c0] ;  /* 0x00007800ff0977ac */ /* 0x000f2a0008000800 */
[----:B------:R-:W-:Y:S01]  /*1f30*/  @!P3 IMAD.MOV R14, RZ, RZ, -R14 ;  /* 0x000000ffff0eb224 */ /* 0x000fe200078e0a0e */
[----:B------:R-:W5:Y:S01]  /*1f40*/  LDCU.64 UR10, c[0x0][0x388] ;  /* 0x00007100ff0a77ac */ /* 0x000f620008000a00 */
[----:B0-----:R-:W-:-:S03]  /*1f50*/  IABS R26, R25 ;  /* 0x00000019001a7213 */ /* 0x001fc60000000000 */
[----:B------:R-:W-:Y:S01]  /*1f60*/  SEL R24, R24, R14, !P4 ;  /* 0x0000000e18187207 */ /* 0x000fe20006000000 */
[----:B------:R-:W-:Y:S01]  /*1f70*/  IMAD.MOV.U32 R14, RZ, RZ, RZ ;  /* 0x000000ffff0e7224 */ /* 0x000fe200078e00ff */
[----:B------:R-:W0:Y:S08]  /*1f80*/  I2F.RP R27, R26 ;  /* 0x0000001a001b7306 */ /* 0x000e300000209400 */
[----:B0-----:R-:W0:Y:S02]  /*1f90*/  MUFU.RCP R27, R27 ;  /* 0x0000001b001b7308 */ /* 0x001e240000001000 */
[----:B0-----:R-:W-:-:S06]  /*1fa0*/  IADD3 R15, PT, PT, R27, 0xffffffe, RZ ;  /* 0x0ffffffe1b0f7810 */ /* 0x001fcc0007ffe0ff */
[----:B------:R-:W0:Y:S02]  /*1fb0*/  F2I.FTZ.U32.TRUNC.NTZ R15, R15 ;  /* 0x0000000f000f7305 */ /* 0x000e24000021f000 */
[----:B0-----:R-:W-:-:S04]  /*1fc0*/  IMAD.MOV R23, RZ, RZ, -R15 ;  /* 0x000000ffff177224 */ /* 0x001fc800078e0a0f */
[----:B------:R-:W-:-:S04]  /*1fd0*/  IMAD R23, R23, R26, RZ ;  /* 0x0000001a17177224 */ /* 0x000fc800078e02ff */
[----:B------:R-:W-:Y:S01]  /*1fe0*/  IMAD.HI.U32 R23, R15, R23, R14 ;  /* 0x000000170f177227 */ /* 0x000fe200078e000e */
[----:B------:R-:W-:Y:S02]  /*1ff0*/  IABS R14, R16 ;  /* 0x00000010000e7213 */ /* 0x000fe40000000000 */
[----:B------:R-:W-:-:S03]  /*2000*/  LOP3.LUT R15, R16, R25, RZ, 0x3c, !PT ;  /* 0x00000019100f7212 */ /* 0x000fc600078e3cff */
[----:B------:R-:W-:Y:S01]  /*2010*/  IMAD.HI.U32 R23, R23, R14, RZ ;  /* 0x0000000e17177227 */ /* 0x000fe200078e00ff */
[----:B------:R-:W-:-:S04]  /*2020*/  ISETP.GE.AND P3, PT, R15, RZ, PT ;  /* 0x000000ff0f00720c */ /* 0x000fc80003f66270 */
[----:B------:R-:W-:-:S05]  /*2030*/  IADD3 R15, PT, PT, -R23, RZ, RZ ;  /* 0x000000ff170f7210 */ /* 0x000fca0007ffe1ff */
[----:B------:R-:W-:-:S05]  /*2040*/  IMAD R15, R26, R15, R14 ;  /* 0x0000000f1a0f7224 */ /* 0x000fca00078e020e */
[----:B------:R-:W-:-:S13]  /*2050*/  ISETP.GT.U32.AND P1, PT, R26, R15, PT ;  /* 0x0000000f1a00720c */ /* 0x000fda0003f24070 */
[----:B------:R-:W-:Y:S02]  /*2060*/  @!P1 IMAD.IADD R15, R15, 0x1, -R26 ;  /* 0x000000010f0f9824 */ /* 0x000fe400078e0a1a */
[----:B------:R-:W-:Y:S01]  /*2070*/  @!P1 VIADD R23, R23, 0x1 ;  /* 0x0000000117179836 */ /* 0x000fe20000000000 */
[----:B------:R-:W-:Y:S02]  /*2080*/  ISETP.NE.AND P1, PT, R25, RZ, PT ;  /* 0x000000ff1900720c */ /* 0x000fe40003f25270 */
[----:B------:R-:W-:-:S13]  /*2090*/  ISETP.GE.U32.AND P2, PT, R15, R26, PT ;  /* 0x0000001a0f00720c */ /* 0x000fda0003f46070 */
[----:B------:R-:W-:-:S04]  /*20a0*/  @P2 VIADD R23, R23, 0x1 ;  /* 0x0000000117172836 */ /* 0x000fc80000000000 */
[----:B------:R-:W-:-:S04]  /*20b0*/  IMAD.MOV.U32 R14, RZ, RZ, R23 ;  /* 0x000000ffff0e7224 */ /* 0x000fc800078e0017 */
[----:B------:R-:W-:Y:S01]  /*20c0*/  @!P3 IMAD.MOV R14, RZ, RZ, -R14 ;  /* 0x000000ffff0eb224 */ /* 0x000fe200078e0a0e */
[----:B------:R-:W-:-:S05]  /*20d0*/  @!P1 LOP3.LUT R14, RZ, R25, RZ, 0x33, !PT ;  /* 0x00000019ff0e9212 */ /* 0x000fca00078e33ff */
[----:B-1----:R-:W-:-:S04]  /*20e0*/  IMAD R15, R9, UR4, R14 ;  /* 0x00000004090f7c24 */ /* 0x002fc8000f8e020e */
[----:B--2---:R-:W-:-:S04]  /*20f0*/  IMAD R24, R15, UR5, R24 ;  /* 0x000000050f187c24 */ /* 0x004fc8000f8e0218 */
[----:B---3--:R-:W-:-:S04]  /*2100*/  IMAD R24, R24, UR8, R7 ;  /* 0x0000000818187c24 */ /* 0x008fc8000f8e0207 */
[----:B----4-:R-:W-:-:S05]  /*2110*/  IMAD R24, R24, UR9, R17 ;  /* 0x0000000918187c24 */ /* 0x010fca000f8e0211 */
[----:B-----5:R-:W-:-:S04]  /*2120*/  IADD3 R14, P1, PT, R24, UR10, RZ ;  /* 0x0000000a180e7c10 */ /* 0x020fc8000ff3e0ff */
[----:B------:R-:W-:-:S06]  /*2130*/  LEA.HI.X.SX32 R15, R24, UR11, 0x1, P1 ;  /* 0x0000000b180f7c11 */ /* 0x000fcc00088f0eff */
[----:B------:R-:W2:Y:S02]  /*2140*/  LDG.E.U8 R15, desc[UR6][R14.64] ;  /* 0x000000060e0f7981 */ /* 0x000ea4000c1e1100 */
[----:B--2---:R-:W-:-:S07]  /*2150*/  IADD3 R22, PT, PT, R22, R15, RZ ;  /* 0x0000000f16167210 */ /* 0x004fce0007ffe0ff */
.L_x_15:
[----:B------:R-:W-:Y:S05]  /*2160*/  BSYNC.RECONVERGENT B0 ;  /* 0x0000000000007941 */ /* 0x000fea0003800200 */
.L_x_14:
        /* <DEDUP_REMOVED lines=11> */
[----:B0-----:R-:W-:-:S04]  /*2220*/  IMAD.MOV R27, RZ, RZ, -R15 ;  /* 0x000000ffff1b7224 */ /* 0x001fc800078e0a0f */
[----:B------:R-:W-:-:S04]  /*2230*/  IMAD R27, R27, R26, RZ ;  /* 0x0000001a1b1b7224 */ /* 0x000fc800078e02ff */
[----:B------:R-:W-:Y:S01]  /*2240*/  IMAD.HI.U32 R14, R15, R27, R14 ;  /* 0x0000001b0f0e7227 */ /* 0x000fe200078e000e */
[----:B------:R-:W-:-:S05]  /*2250*/  IABS R15, R8 ;  /* 0x00000008000f7213 */ /* 0x000fca0000000000 */
        /* <DEDUP_REMOVED lines=38> */
[----:B------:R-:W-:Y:S01]  /*24c0*/  IMAD R15, R26, R15, R14 ;  /* 0x0000000f1a0f7224 */ /* 0x000fe200078e020e */
[----:B------:R-:W-:-:S04]  /*24d0*/  LOP3.LUT R14, R16, R25, RZ, 0x3c, !PT ;  /* 0x00000019100e7212 */ /* 0x000fc800078e3cff */
[----:B------:R-:W-:Y:S02]  /*24e0*/  ISETP.GT.U32.AND P1, PT, R26, R15, PT ;  /* 0x0000000f1a00720c */ /* 0x000fe40003f24070 */
[----:B------:R-:W-:-:S11]  /*24f0*/  ISETP.GE.AND P3, PT, R14, RZ, PT ;  /* 0x000000ff0e00720c */ /* 0x000fd60003f66270 */
[----:B------:R-:W-:Y:S01]  /*2500*/  @!P1 IMAD.IADD R15, R15, 0x1, -R26 ;  /* 0x000000010f0f9824 */ /* 0x000fe200078e0a1a */
[----:B------:R-:W-:Y:S02]  /*2510*/  @!P1 IADD3 R23, PT, PT, R23, 0x1, RZ ;  /* 0x0000000117179810 */ /* 0x000fe40007ffe0ff */
[----:B------:R-:W-:Y:S02]  /*2520*/  ISETP.NE.AND P1, PT, R25, RZ, PT ;  /* 0x000000ff1900720c */ /* 0x000fe40003f25270 */
[----:B------:R-:W-:Y:S02]  /*2530*/  ISETP.GE.U32.AND P2, PT, R15, R26, PT ;  /* 0x0000001a0f00720c */ /* 0x000fe40003f46070 */
[----:B------:R-:W-:-:S11]  /*2540*/  SHF.R.S32.HI R26, RZ, 0x1f, R17 ;  /* 0x0000001fff1a7819 */ /* 0x000fd60000011411 */
[----:B------:R-:W-:-:S04]  /*2550*/  @P2 VIADD R23, R23, 0x1 ;  /* 0x0000000117172836 */ /* 0x000fc80000000000 */
[----:B------:R-:W-:-:S04]  /*2560*/  IMAD.MOV.U32 R14, RZ, RZ, R23 ;  /* 0x000000ffff0e7224 */ /* 0x000fc800078e0017 */
[----:B------:R-:W-:Y:S01]  /*2570*/  @!P3 IMAD.MOV R14, RZ, RZ, -R14 ;  /* 0x000000ffff0eb224 */ /* 0x000fe200078e0a0e */
[----:B------:R-:W-:-:S05]  /*2580*/  @!P1 LOP3.LUT R14, RZ, R25, RZ, 0x33, !PT ;  /* 0x00000019ff0e9212 */ /* 0x000fca00078e33ff */
[----:B-1----:R-:W-:-:S04]  /*2590*/  IMAD R15, R9, UR4, R14 ;  /* 0x00000004090f7c24 */ /* 0x002fc8000f8e020e */
[----:B--2---:R-:W-:-:S04]  /*25a0*/  IMAD R24, R15, UR5, R24 ;  /* 0x000000050f187c24 */ /* 0x004fc8000f8e0218 */
[----:B---3--:R-:W-:-:S04]  /*25b0*/  IMAD R24, R24, UR8, R7 ;  /* 0x0000000818187c24 */ /* 0x008fc8000f8e0207 */
[----:B----4-:R-:W-:-:S05]  /*25c0*/  IMAD R24, R24, UR9, RZ ;  /* 0x0000000918187c24 */ /* 0x010fca000f8e02ff */
[----:B------:R-:W-:Y:S02]  /*25d0*/  SHF.R.S32.HI R15, RZ, 0x1f, R24 ;  /* 0x0000001fff0f7819 */ /* 0x000fe40000011418 */
[----:B-----5:R-:W-:-:S04]  /*25e0*/  IADD3 R14, P1, P2, R24, UR10, R17 ;  /* 0x0000000a180e7c10 */ /* 0x020fc8000fa3e011 */
[----:B------:R-:W-:-:S06]  /*25f0*/  IADD3.X R15, PT, PT, R15, UR11, R26, P1, P2 ;  /* 0x0000000b0f0f7c10 */ /* 0x000fcc0008fe441a */
[----:B------:R-:W2:Y:S02]  /*2600*/  LDG.E.U8 R15, desc[UR6][R14.64+0x1] ;  /* 0x000001060e0f7981 */ /* 0x000ea4000c1e1100 */
[----:B--2---:R-:W-:-:S07]  /*2610*/  IMAD.IADD R22, R22, 0x1, R15 ;  /* 0x0000000116167824 */ /* 0x004fce00078e020f */
.L_x_17:
[----:B------:R-:W-:Y:S05]  /*2620*/  BSYNC.RECONVERGENT B0 ;  /* 0x0000000000007941 */ /* 0x000fea0003800200 */
.L_x_16:
        /* <DEDUP_REMOVED lines=9> */
[----:B0-----:R-:W-:-:S06]  /*26c0*/  IADD3 R25, PT, PT, R24, 0xffffffe, RZ ;  /* 0x0ffffffe18197810 */ /* 0x001fcc0007ffe0ff */
        /* <DEDUP_REMOVED lines=65> */
.L_x_19:
[----:B------:R-:W-:Y:S05]  /*2ae0*/  BSYNC.RECONVERGENT B0 ;  /* 0x0000000000007941 */ /* 0x000fea0003800200 */
.L_x_18:
        /* <DEDUP_REMOVED lines=10> */
[----:B------:R0:W1:Y:S02]  /*2b90*/  F2I.FTZ.U32.TRUNC.NTZ R15, R25 ;  /* 0x00000019000f7305 */ /* 0x000064000021f000 */
[----:B0-----:R-:W-:Y:S01]  /*2ba0*/  LOP3.LUT R25, RZ, R24, RZ, 0x33, !PT ;  /* 0x00000018ff197212 */ /* 0x001fe200078e33ff */
[----:B-1----:R-:W-:-:S04]  /*2bb0*/  IMAD.MOV R27, RZ, RZ, -R15 ;  /* 0x000000ffff1b7224 */ /* 0x002fc800078e0a0f */
        /* <DEDUP_REMOVED lines=10> */
[----:B------:R-:W-:-:S05]  /*2c60*/  SEL R28, R28, R15, !P2 ;  /* 0x0000000f1c1c7207 */ /* 0x000fca0005000000 */
        /* <DEDUP_REMOVED lines=11> */
[----:B------:R-:W-:Y:S01]  /*2d20*/  SHF.R.S32.HI R24, RZ, 0x1f, R17 ;  /* 0x0000001fff187819 */ /* 0x000fe20000011411 */
[----:B------:R-:W3:Y:S04]  /*2d30*/  LDCU UR8, c[0x0][0x3bc] ;  /* 0x00007780ff0877ac */ /* 0x000ee80008000800 */
        /* <DEDUP_REMOVED lines=38> */
.L_x_21:
[----:B------:R-:W-:Y:S05]  /*2fa0*/  BSYNC.RECONVERGENT B0 ;  /* 0x0000000000007941 */ /* 0x000fea0003800200 */
.L_x_20:
[----:B------:R-:W0:Y:S01]  /*2fb0*/  LDCU UR4, c[0x0][0x3b0] ;  /* 0x00007600ff0477ac */ /* 0x000e220008000800 */
[----:B------:R-:W-:Y:S01]  /*2fc0*/  IADD3 R21, PT, PT, R21, 0x4, RZ ;  /* 0x0000000415157810 */ /* 0x000fe20007ffe0ff */
[----:B------:R-:W-:-:S03]  /*2fd0*/  VIADD R17, R17, 0x4 ;  /* 0x0000000411117836 */ /* 0x000fc60000000000 */
[----:B------:R-:W-:Y:S01]  /*2fe0*/  ISETP.NE.AND P1, PT, R21, RZ, PT ;  /* 0x000000ff1500720c */ /* 0x000fe20003f25270 */
[----:B0-----:R-:W-:-:S04]  /*2ff0*/  IMAD R15, RZ, RZ, -UR4 ;  /* 0x80000004ff0f7e24 */ /* 0x001fc8000f8e02ff */
[C---:B------:R-:W-:Y:S01]  /*3000*/  IMAD R8, R15.reuse, 0x4, R8 ;  /* 0x000000040f087824 */ /* 0x040fe200078e0208 */
[C---:B------:R-:W-:Y:S01]  /*3010*/  LEA R20, R15.reuse, R20, 0x2 ;  /* 0x000000140f147211 */ /* 0x040fe200078e10ff */
[C---:B------:R-:W-:Y:S02]  /*3020*/  IMAD R18, R15.reuse, 0x4, R18 ;  /* 0x000000040f127824 */ /* 0x040fe400078e0212 */
[----:B------:R-:W-:-:S04]  /*3030*/  IMAD R19, R15, 0x4, R19 ;  /* 0x000000040f137824 */ /* 0x000fc800078e0213 */
[----:B------:R-:W-:Y:S05]  /*3040*/  @P1 BRA `(.L_x_22) ;  /* 0xffffffec00201947 */ /* 0x000fea000383ffff */
.L_x_7:
[----:B------:R-:W-:Y:S05]  /*3050*/  BSYNC.RECONVERGENT B1 ;  /* 0x0000000000017941 */ /* 0x000fea0003800200 */
.L_x_6:
[----:B------:R-:W-:-:S05]  /*3060*/  VIADD R7, R7, 0x1 ;  /* 0x0000000107077836 */ /* 0x000fca0000000000 */
[----:B------:R-:W-:-:S13]  /*3070*/  ISETP.NE.AND P0, PT, R7, R6, PT ;  /* 0x000000060700720c */ /* 0x000fda0003f05270 */
[----:B------:R-:W-:Y:S05]  /*3080*/  @P0 BRA `(.L_x_23) ;  /* 0xffffffdc005c0947 */ /* 0x000fea000383ffff */
.L_x_5:
[----:B------:R-:W-:Y:S05]  /*3090*/  BSYNC.RECONVERGENT B2 ;  /* 0x0000000000027941 */ /* 0x000fea0003800200 */
.L_x_4:
[----:B------:R-:W0:Y:S02]  /*30a0*/  LDCU.64 UR4, c[0x0][0x3c8] ;  /* 0x00007900ff0477ac */ /* 0x000e240008000a00 */
[C---:B0-----:R-:W-:Y:S01]  /*30b0*/  IADD3 R4, P0, PT, R0.reuse, UR4, RZ ;  /* 0x0000000400047c10 */ /* 0x041fe2000ff1e0ff */
[----:B------:R-:W0:Y:S03]  /*30c0*/  LDCU UR4, c[0x0][0x380] ;  /* 0x00007000ff0477ac */ /* 0x000e260008000800 */
[----:B------:R-:W-:Y:S01]  /*30d0*/  LEA.HI.X.SX32 R5, R0, UR5, 0x1, P0 ;  /* 0x0000000500057c11 */ /* 0x000fe200080f0eff */
[----:B------:R-:W-:-:S04]  /*30e0*/  IMAD.IADD R0, R3, 0x1, R0 ;  /* 0x0000000103007824 */ /* 0x000fc800078e0200 */
[----:B------:R2:W-:Y:S01]  /*30f0*/  STG.E.U8 desc[UR6][R4.64], R22 ;  /* 0x0000001604007986 */ /* 0x0005e2000c101106 */
[----:B0-----:R-:W-:-:S13]  /*3100*/  ISETP.GE.AND P0, PT, R0, UR4, PT ;  /* 0x0000000400007c0c */ /* 0x001fda000bf06270 */
[----:B--2---:R-:W-:Y:S05]  /*3110*/  @!P0 BRA `(.L_x_24) ;  /* 0xffffffcc00e48947 */ /* 0x004fea000383ffff */
[----:B------:R-:W-:Y:S05]  /*3120*/  EXIT ;  /* 0x000000000000794d */ /* 0x000fea0003800000 */
.L_x_25:
[----:B------:R-:W-:-:S00]  /*3130*/  BRA `(.L_x_25) ;  /* 0xfffffffc00fc7947 */ /* 0x000fc0000383ffff */
[----:B------:R-:W-:-:S00]  /*3140*/  NOP ;  /* 0x0000000000007918 */ /* 0x000fc00000000000 */
        /* <DEDUP_REMOVED lines=11> */
.L_x_116:


//--------------------- .text._Z17im2col_gpu_kernelIhEviPKT_iiiiiiiiiiiiPS0_ --------------------------
	.section	.text._Z17im2col_gpu_kernelIhEviPKT_iiiiiiiiiiiiPS0_,"ax",@progbits
	.align	128
        .global         _Z17im2col_gpu_kernelIhEviPKT_iiiiiiiiiiiiPS0_
        .type           _Z17im2col_gpu_kernelIhEviPKT_iiiiiiiiiiiiPS0_,@function
        .size           _Z17im2col_gpu_kernelIhEviPKT_iiiiiiiiiiiiPS0_,(.L_x_117 - _Z17im2col_gpu_kernelIhEviPKT_iiiiiiiiiiiiPS0_)
        .other          _Z17im2col_gpu_kernelIhEviPKT_iiiiiiiiiiiiPS0_,@"STO_CUDA_ENTRY STV_DEFAULT"
_Z17im2col_gpu_kernelIhEviPKT_iiiiiiiiiiiiPS0_:
.text._Z17im2col_gpu_kernelIhEviPKT_iiiiiiiiiiiiPS0_:
[----:B------:R-:W-:Y:S01]  /*0000*/  LDC R1, c[0x0][0x37c] ;  /* 0x0000df00ff017b82 */ /* 0x000fe20000000800 */
[----:B------:R-:W0:Y:S01]  /*0010*/  S2R R35, SR_TID.X ;  /* 0x0000000000237919 */ /* 0x000e220000002100 */
[----:B------:R-:W1:Y:S06]  /*0020*/  LDCU UR8, c[0x0][0x360] ;  /* 0x00006c00ff0877ac */ /* 0x000e6c0008000800 */
[----:B------:R-:W0:Y:S01]  /*0030*/  S2UR UR4, SR_CTAID.X ;  /* 0x00000000000479c3 */ /* 0x000e220000002500 */
[----:B------:R-:W2:Y:S07]  /*0040*/  LDCU UR5, c[0x0][0x380] ;  /* 0x00007000ff0577ac */ /* 0x000eae0008000800 */
[----:B------:R-:W0:Y:S02]  /*0050*/  LDC R0, c[0x0][0x360] ;  /* 0x0000d800ff007b82 */ /* 0x000e240000000800 */
[----:B0-----:R-:W-:-:S05]  /*0060*/  IMAD R35, R0, UR4, R35 ;  /* 0x0000000400237c24 */ /* 0x001fca000f8e0223 */
[----:B--2---:R-:W-:-:S13]  /*0070*/  ISETP.GE.AND P0, PT, R35, UR5, PT ;  /* 0x0000000523007c0c */ /* 0x004fda000bf06270 */
[----:B-1----:R-:W-:Y:S05]  /*0080*/  @P0 EXIT ;  /* 0x000000000000094d */ /* 0x002fea0003800000 */
[----:B------:R-:W0:Y:S02]  /*0090*/  LDC.64 R2, c[0x0][0x398] ;  /* 0x0000e600ff027b82 */ /* 0x000e240000000a00 */
[----:B0-----:R-:W-:-:S04]  /*00a0*/  VIMNMX R0, PT, PT, R2, R3, PT ;  /* 0x0000000302007248 */ /* 0x001fc80003fe0100 */
[----:B------:R-:W-:-:S13]  /*00b0*/  ISETP.GE.AND P0, PT, R0, 0x1, PT ;  /* 0x000000010000780c */ /* 0x000fda0003f06270 */
[----:B------:R-:W-:Y:S05]  /*00c0*/  @!P0 EXIT ;  /* 0x000000000000894d */ /* 0x000fea0003800000 */
[----:B------:R-:W0:Y:S01]  /*00d0*/  LDCU.64 UR6, c[0x0][0x3b8] ;  /* 0x00007700ff0677ac */ /* 0x000e220008000a00 */
[----:B------:R-:W1:Y:S01]  /*00e0*/  LDCU UR5, c[0x0][0x370] ;  /* 0x00006e00ff0577ac */ /* 0x000e620008000800 */
[----:B------:R-:W2:Y:S01]  /*00f0*/  LDCU.64 UR12, c[0x0][0x358] ;  /* 0x00006b00ff0c77ac */ /* 0x000ea20008000a00 */
[----:B------:R-:W3:Y:S01]  /*0100*/  LDCU UR14, c[0x0][0x394] ;  /* 0x00007280ff0e77ac */ /* 0x000ee20008000800 */
[----:B0-----:R-:W-:Y:S02]  /*0110*/  UIMAD UR6, UR6, UR7, URZ ;  /* 0x00000007060672a4 */ /* 0x001fe4000f8e02ff */
[----:B-12---:R-:W-:-:S12]  /*0120*/  UIMAD UR5, UR8, UR5, URZ ;  /* 0x00000005080572a4 */ /* 0x006fd8000f8e02ff */
.L_x_34:
[----:B0-----:R-:W0:Y:S01]  /*0130*/  LDC R0, c[0x0][0x3bc] ;  /* 0x0000ef00ff007b82 */ /* 0x001e220000000800 */
[----:B-12---:R-:W-:Y:S01]  /*0140*/  IABS R6, R35 ;  /* 0x0000002300067213 */ /* 0x006fe20000000000 */
[----:B------:R-:W1:Y:S01]  /*0150*/  LDCU.64 UR8, c[0x0][0x398] ;  /* 0x00007300ff0877ac */ /* 0x000e620008000a00 */
[----:B------:R-:W-:Y:S01]  /*0160*/  IMAD.MOV.U32 R34, RZ, RZ, RZ ;  /* 0x000000ffff227224 */ /* 0x000fe200078e00ff */
[----:B------:R-:W2:Y:S04]  /*0170*/  LDCU UR10, c[0x0][0x3b8] ;  /* 0x00007700ff0a77ac */ /* 0x000ea80008000800 */
[----:B---3--:R-:W4:Y:S01]  /*0180*/  LDC R7, c[0x0][0x3b8] ;  /* 0x0000ee00ff077b82 */ /* 0x008f220000000800 */
[----:B------:R-:W5:Y:S01]  /*0190*/  LDCU UR4, c[0x0][0x3b4] ;  /* 0x00007680ff0477ac */ /* 0x000f620008000800 */
[----:B------:R-:W5:Y:S06]  /*01a0*/  LDCU UR7, c[0x0][0x3a4] ;  /* 0x00007480ff0777ac */ /* 0x000f6c0008000800 */
[----:B------:R-:W3:Y:S01]  /*01b0*/  LDC.64 R20, c[0x0][0x3a0] ;  /* 0x0000e800ff147b82 */ /* 0x000ee20000000a00 */
[----:B-1----:R-:W-:Y:S01]  /*01c0*/  UIMAD UR8, UR8, UR9, URZ ;  /* 0x00000009080872a4 */ /* 0x002fe2000f8e02ff */
[----:B0-----:R-:W-:-:S03]  /*01d0*/  IABS R8, R0 ;  /* 0x0000000000087213 */ /* 0x001fc60000000000 */
[----:B--2---:R-:W-:-:S03]  /*01e0*/  UIMAD UR8, UR8, UR10, URZ ;  /* 0x0000000a080872a4 */ /* 0x004fc6000f8e02ff */
[----:B------:R-:W0:Y:S01]  /*01f0*/  LDC.64 R24, c[0x0][0x3a8] ;  /* 0x0000ea00ff187b82 */ /* 0x000e220000000a00 */
[----:B------:R-:W1:Y:S01]  /*0200*/  LDCU.64 UR10, c[0x0][0x3c0] ;  /* 0x00007800ff0a77ac */ /* 0x000e620008000a00 */
[----:B------:R-:W2:Y:S01]  /*0210*/  I2F.RP R4, R8 ;  /* 0x0000000800047306 */ /* 0x000ea20000209400 */
[----:B----4-:R-:W-:Y:S01]  /*0220*/  IABS R10, R7 ;  /* 0x00000007000a7213 */ /* 0x010fe20000000000 */
[----:B-----5:R-:W-:-:S06]  /*0230*/  UIADD3 UR4, UPT, UPT, UR4, -UR7, URZ ;  /* 0x8000000704047290 */ /* 0x020fcc000fffe0ff */
[----:B--2---:R-:W2:Y:S02]  /*0240*/  MUFU.RCP R4, R4 ;  /* 0x0000000400047308 */ /* 0x004ea40000001000 */
[----:B--2---:R-:W-:Y:S01]  /*0250*/  VIADD R2, R4, 0xffffffe ;  /* 0x0ffffffe04027836 */ /* 0x004fe20000000000 */
[----:B------:R-:W-:-:S05]  /*0260*/  LOP3.LUT R4, R35, R0, RZ, 0x3c, !PT ;  /* 0x0000000023047212 */ /* 0x000fca00078e3cff */
[----:B------:R2:W4:Y:S01]  /*0270*/  F2I.FTZ.U32.TRUNC.NTZ R3, R2 ;  /* 0x0000000200037305 */ /* 0x000522000021f000 */
[----:B------:R-:W-:Y:S01]  /*0280*/  ISETP.GE.AND P2, PT, R4, RZ, PT ;  /* 0x000000ff0400720c */ /* 0x000fe20003f46270 */
[----:B--2---:R-:W-:Y:S02]  /*0290*/  IMAD.MOV.U32 R2, RZ, RZ, RZ ;  /* 0x000000ffff027224 */ /* 0x004fe400078e00ff */
[----:B----4-:R-:W-:-:S04]  /*02a0*/  IMAD.MOV R5, RZ, RZ, -R3 ;  /* 0x000000ffff057224 */ /* 0x010fc800078e0a03 */
[----:B------:R-:W-:-:S04]  /*02b0*/  IMAD R5, R5, R8, RZ ;  /* 0x0000000805057224 */ /* 0x000fc800078e02ff */
[----:B------:R-:W-:Y:S02]  /*02c0*/  IMAD.HI.U32 R3, R3, R5, R2 ;  /* 0x0000000503037227 */ /* 0x000fe400078e0002 */
[----:B------:R-:W2:Y:S04]  /*02d0*/  I2F.RP R5, R10 ;  /* 0x0000000a00057306 */ /* 0x000ea80000209400 */
[----:B------:R-:W-:-:S04]  /*02e0*/  IMAD.HI.U32 R2, R3, R6, RZ ;  /* 0x0000000603027227 */ /* 0x000fc800078e00ff */
[----:B------:R-:W-:-:S04]  /*02f0*/  IMAD.MOV R3, RZ, RZ, -R2 ;  /* 0x000000ffff037224 */ /* 0x000fc800078e0a02 */
[C---:B------:R-:W-:Y:S01]  /*0300*/  IMAD R3, R8.reuse, R3, R6 ;  /* 0x0000000308037224 */ /* 0x040fe200078e0206 */
[----:B--2---:R-:W2:Y:S04]  /*0310*/  MUFU.RCP R5, R5 ;  /* 0x0000000500057308 */ /* 0x004ea80000001000 */
[----:B------:R-:W-:-:S13]  /*0320*/  ISETP.GT.U32.AND P1, PT, R8, R3, PT ;  /* 0x000000030800720c */ /* 0x000fda0003f24070 */
[----:B------:R-:W-:Y:S02]  /*0330*/  @!P1 IMAD.IADD R3, R3, 0x1, -R8 ;  /* 0x0000000103039824 */ /* 0x000fe400078e0a08 */
[----:B--2---:R-:W-:Y:S02]  /*0340*/  VIADD R6, R5, 0xffffffe ;  /* 0x0ffffffe05067836 */ /* 0x004fe40000000000 */
[----:B------:R-:W-:Y:S01]  /*0350*/  @!P1 VIADD R2, R2, 0x1 ;  /* 0x0000000102029836 */ /* 0x000fe20000000000 */
[----:B------:R-:W-:Y:S02]  /*0360*/  ISETP.GE.U32.AND P0, PT, R3, R8, PT ;  /* 0x000000080300720c */ /* 0x000fe40003f06070 */
[----:B------:R-:W2:Y:S01]  /*0370*/  F2I.FTZ.U32.TRUNC.NTZ R3, R6 ;  /* 0x0000000600037305 */ /* 0x000ea2000021f000 */
[----:B------:R-:W-:-:S10]  /*0380*/  ISETP.NE.AND P1, PT, R0, RZ, PT ;  /* 0x000000ff0000720c */ /* 0x000fd40003f25270 */
[----:B------:R-:W-:-:S04]  /*0390*/  @P0 VIADD R2, R2, 0x1 ;  /* 0x0000000102020836 */ /* 0x000fc80000000000 */
[----:B------:R-:W-:Y:S02]  /*03a0*/  IMAD.MOV.U32 R8, RZ, RZ, R2 ;  /* 0x000000ffff087224 */ /* 0x000fe400078e0002 */
[----:B--2---:R-:W-:Y:S02]  /*03b0*/  IMAD.MOV R5, RZ, RZ, -R3 ;  /* 0x000000ffff057224 */ /* 0x004fe400078e0a03 */
[----:B------:R-:W-:Y:S01]  /*03c0*/  @!P2 IMAD.MOV R8, RZ, RZ, -R8 ;  /* 0x000000ffff08a224 */ /* 0x000fe200078e0a08 */
[----:B------:R-:W-:Y:S01]  /*03d0*/  @!P1 LOP3.LUT R8, RZ, R0, RZ, 0x33, !PT ;  /* 0x00000000ff089212 */ /* 0x000fe200078e33ff */
[----:B------:R-:W-:Y:S02]  /*03e0*/  IMAD R5, R5, R10, RZ ;  /* 0x0000000a05057224 */ /* 0x000fe400078e02ff */
[----:B------:R-:W-:Y:S01]  /*03f0*/  IMAD.MOV.U32 R2, RZ, RZ, RZ ;  /* 0x000000ffff027224 */ /* 0x000fe200078e00ff */
[----:B------:R-:W-:Y:S01]  /*0400*/  IABS R4, R8 ;  /* 0x0000000800047213 */ /* 0x000fe20000000000 */
[----:B------:R-:W-:-:S02]  /*0410*/  IMAD.MOV R12, RZ, RZ, -R8 ;  /* 0x000000ffff0c7224 */ /* 0x000fc400078e0a08 */
[----:B------:R-:W-:-:S04]  /*0420*/  IMAD.HI.U32 R2, R3, R5, R2 ;  /* 0x0000000503027227 */ /* 0x000fc800078e0002 */
[----:B------:R-:W-:Y:S02]  /*0430*/  IMAD.MOV.U32 R3, RZ, RZ, R4 ;  /* 0x000000ffff037224 */ /* 0x000fe400078e0004 */
[----:B------:R-:W-:Y:S02]  /*0440*/  IMAD R12, R0, R12, R35 ;  /* 0x0000000c000c7224 */ /* 0x000fe400078e0223 */
[----:B------:R-:W-:-:S04]  /*0450*/  IMAD.HI.U32 R2, R2, R3, RZ ;  /* 0x0000000302027227 */ /* 0x000fc800078e00ff */
[----:B------:R-:W-:-:S04]  /*0460*/  IMAD.MOV R4, RZ, RZ, -R2 ;  /* 0x000000ffff047224 */ /* 0x000fc800078e0a02 */
[C---:B------:R-:W-:Y:S02]  /*0470*/  IMAD R3, R10.reuse, R4, R3 ;  /* 0x000000040a037224 */ /* 0x040fe400078e0203 */
[----:B------:R-:W3:Y:S03]  /*0480*/  LDC R4, c[0x0][0x3b4] ;  /* 0x0000ed00ff047b82 */ /* 0x000ee60000000800 */
[----:B------:R-:W-:-:S13]  /*0490*/  ISETP.GT.U32.AND P1, PT, R10, R3, PT ;  /* 0x000000030a00720c */ /* 0x000fda0003f24070 */
[----:B------:R-:W-:Y:S02]  /*04a0*/  @!P1 IMAD.IADD R3, R3, 0x1, -R10 ;  /* 0x0000000103039824 */ /* 0x000fe400078e0a0a */
[----:B------:R-:W-:Y:S01]  /*04b0*/  @!P1 VIADD R2, R2, 0x1 ;  /* 0x0000000102029836 */ /* 0x000fe20000000000 */
[----:B------:R-:W-:Y:S02]  /*04c0*/  ISETP.NE.AND P1, PT, R7, RZ, PT ;  /* 0x000000ff0700720c */ /* 0x000fe40003f25270 */
[----:B------:R-:W-:Y:S02]  /*04d0*/  ISETP.GE.U32.AND P0, PT, R3, R10, PT ;  /* 0x0000000a0300720c */ /* 0x000fe40003f06070 */
[----:B------:R-:W-:Y:S01]  /*04e0*/  LOP3.LUT R3, R8, R7, RZ, 0x3c, !PT ;  /* 0x0000000708037212 */ /* 0x000fe200078e3cff */
[C-C-:B---3--:R-:W-:Y:S02]  /*04f0*/  IMAD R19, R4.reuse, 0x2, -R21.reuse ;  /* 0x0000000204137824 */ /* 0x148fe400078e0a15 */
[C-C-:B------:R-:W-:Y:S01]  /*0500*/  IMAD R18, R4.reuse, 0x3, -R21.reuse ;  /* 0x0000000304127824 */ /* 0x140fe200078e0a15 */
[----:B------:R-:W-:Y:S01]  /*0510*/  ISETP.GE.AND P2, PT, R3, RZ, PT ;  /* 0x000000ff0300720c */ /* 0x000fe20003f46270 */
[----:B------:R-:W-:-:S02]  /*0520*/  IMAD R17, R4, 0x4, -R21 ;  /* 0x0000000404117824 */ /* 0x000fc400078e0a15 */
[C-C-:B------:R-:W-:Y:S02]  /*0530*/  IMAD R16, R4.reuse, 0x5, -R21.reuse ;  /* 0x0000000504107824 */ /* 0x140fe400078e0a15 */
[----:B------:R-:W-:Y:S02]  /*0540*/  IMAD R14, R4, 0x6, -R21 ;  /* 0x00000006040e7824 */ /* 0x000fe400078e0a15 */
[----:B------:R-:W-:Y:S02]  /*0550*/  @P0 VIADD R2, R2, 0x1 ;  /* 0x0000000102020836 */ /* 0x000fe40000000000 */
[CC--:B0-----:R-:W-:Y:S02]  /*0560*/  IMAD R19, R12.reuse, R25.reuse, R19 ;  /* 0x000000190c137224 */ /* 0x0c1fe400078e0213 */
[C---:B------:R-:W-:Y:S02]  /*0570*/  IMAD R18, R12.reuse, R25, R18 ;  /* 0x000000190c127224 */ /* 0x040fe400078e0212 */
[----:B------:R-:W-:Y:S01]  /*0580*/  @!P2 IMAD.MOV R2, RZ, RZ, -R2 ;  /* 0x000000ffff02a224 */ /* 0x000fe200078e0a02 */
[----:B------:R-:W-:Y:S01]  /*0590*/  @!P1 LOP3.LUT R2, RZ, R7, RZ, 0x33, !PT ;  /* 0x00000007ff029212 */ /* 0x000fe200078e33ff */
[----:B------:R-:W-:-:S02]  /*05a0*/  IMAD R17, R12, R25, R17 ;  /* 0x000000190c117224 */ /* 0x000fc400078e0211 */
[CC--:B------:R-:W-:Y:S02]  /*05b0*/  IMAD R16, R12.reuse, R25.reuse, R16 ;  /* 0x000000190c107224 */ /* 0x0c0fe400078e0210 */
[----:B------:R-:W-:Y:S02]  /*05c0*/  IMAD.MOV R3, RZ, RZ, -R2 ;  /* 0x000000ffff037224 */ /* 0x000fe400078e0a02 */
[----:B------:R-:W-:Y:S02]  /*05d0*/  IMAD R14, R12, R25, R14 ;  /* 0x000000190c0e7224 */ /* 0x000fe400078e020e */
[----:B------:R-:W-:-:S04]  /*05e0*/  IMAD R3, R7, R3, R8 ;  /* 0x0000000307037224 */ /* 0x000fc800078e0208 */
[----:B------:R-:W-:Y:S01]  /*05f0*/  IMAD R5, R2, UR8, R3 ;  /* 0x0000000802057c24 */ /* 0x000fe2000f8e0203 */
[----:B------:R-:W0:Y:S01]  /*0600*/  LDCU.64 UR8, c[0x0][0x390] ;  /* 0x00007200ff0877ac */ /* 0x000e220008000a00 */
[----:B------:R-:W-:Y:S02]  /*0610*/  IMAD R24, R3, R24, -R20 ;  /* 0x0000001803187224 */ /* 0x000fe400078e0a14 */
[----:B------:R-:W-:Y:S02]  /*0620*/  IMAD R5, R5, R0, R12 ;  /* 0x0000000005057224 */ /* 0x000fe400078e020c */
[--C-:B------:R-:W-:Y:S02]  /*0630*/  IMAD R0, R4, 0x7, -R21.reuse ;  /* 0x0000000704007824 */ /* 0x100fe400078e0a15 */
[CC--:B------:R-:W-:Y:S01]  /*0640*/  IMAD R21, R12.reuse, R25.reuse, -R21 ;  /* 0x000000190c157224 */ /* 0x0c0fe200078e0a15 */
[----:B-1----:R-:W-:Y:S01]  /*0650*/  IADD3 R36, P0, PT, R5, UR10, RZ ;  /* 0x0000000a05247c10 */ /* 0x002fe2000ff1e0ff */
[----:B------:R-:W-:-:S02]  /*0660*/  IMAD R20, R12, R25, UR4 ;  /* 0x000000040c147e24 */ /* 0x000fc4000f8e0219 */
[----:B------:R-:W-:Y:S01]  /*0670*/  IMAD R12, R12, R25, R0 ;  /* 0x000000190c0c7224 */ /* 0x000fe200078e0200 */
[----:B------:R-:W-:Y:S01]  /*0680*/  LEA.HI.X.SX32 R37, R5, UR11, 0x1, P0 ;  /* 0x0000000b05257c11 */ /* 0x000fe200080f0eff */
[----:B0-----:R-:W-:-:S04]  /*0690*/  IMAD R2, R2, UR8, R24 ;  /* 0x0000000802027c24 */ /* 0x001fc8000f8e0218 */
[----:B------:R-:W-:-:S07]  /*06a0*/  IMAD R15, R2, UR9, R21 ;  /* 0x00000009020f7c24 */ /* 0x000fce000f8e0215 */
.L_x_33:
[----:B0-----:R-:W0:Y:S01]  /*06b0*/  LDCU.64 UR8, c[0x0][0x398] ;  /* 0x00007300ff0877ac */ /* 0x001e220008000a00 */
[----:B------:R-:W-:Y:S01]  /*06c0*/  IMAD.MOV.U32 R0, RZ, RZ, RZ ;  /* 0x000000ffff007224 */ /* 0x000fe200078e00ff */
[----:B-1----:R-:W1:Y:S01]  /*06d0*/  LDCU UR4, c[0x0][0x3b0] ;  /* 0x00007600ff0477ac */ /* 0x002e620008000800 */
[----:B--2---:R-:W2:Y:S01]  /*06e0*/  LDCU UR7, c[0x0][0x394] ;  /* 0x00007280ff0777ac */ /* 0x004ea20008000800 */
[----:B0-----:R-:W-:Y:S01]  /*06f0*/  UISETP.GE.U32.AND UP0, UPT, UR9, 0x8, UPT ;  /* 0x000000080900788c */ /* 0x001fe2000bf06070 */
[C---:B-1----:R-:W-:Y:S02]  /*0700*/  IMAD R10, R34.reuse, UR4, RZ ;  /* 0x00000004220a7c24 */ /* 0x042fe4000f8e02ff */
[----:B------:R-:W-:Y:S02]  /*0710*/  VIADD R34, R34, 0x1 ;  /* 0x0000000122227836 */ /* 0x000fe40000000000 */
[----:B--2---:R-:W-:Y:S02]  /*0720*/  IMAD.U32 R13, RZ, RZ, UR7 ;  /* 0x00000007ff0d7e24 */ /* 0x004fe4000f8e00ff */
[----:B------:R-:W-:Y:S01]  /*0730*/  IMAD.IADD R11, R24, 0x1, R10 ;  /* 0x00000001180b7824 */ /* 0x000fe200078e020a */
[----:B------:R-:W-:Y:S01]  /*0740*/  ISETP.NE.AND P1, PT, R34, UR8, PT ;  /* 0x0000000822007c0c */ /* 0x000fe2000bf25270 */
[----:B------:R-:W-:Y:S01]  /*0750*/  IMAD R10, R10, R13, RZ ;  /* 0x0000000d0a0a7224 */ /* 0x000fe200078e02ff */
[----:B---3--:R-:W-:Y:S11]  /*0760*/  BRA.U !UP0, `(.L_x_26) ;  /* 0x0000000908407547 */ /* 0x008ff6000b800000 */
[----:B------:R-:W0:Y:S01]  /*0770*/  LDC R13, c[0x0][0x3b4] ;  /* 0x0000ed00ff0d7b82 */ /* 0x000e220000000800 */
[----:B------:R-:W1:Y:S01]  /*0780*/  LDCU UR7, c[0x0][0x390] ;  /* 0x00007200ff0777ac */ /* 0x000e620008000800 */
[----:B------:R-:W-:Y:S02]  /*0790*/  IMAD.MOV.U32 R9, RZ, RZ, R21 ;  /* 0x000000ffff097224 */ /* 0x000fe400078e0015 */
[----:B------:R-:W-:Y:S01]  /*07a0*/  IMAD.MOV.U32 R8, RZ, RZ, R12 ;  /* 0x000000ffff087224 */ /* 0x000fe200078e000c */
[----:B------:R-:W-:Y:S01]  /*07b0*/  ULOP3.LUT UR4, UR9, 0x7ffffff8, URZ, 0xc0, !UPT ;  /* 0x7ffffff809047892 */ /* 0x000fe2000f8ec0ff */
[----:B------:R-:W-:Y:S02]  /*07c0*/  IMAD.MOV.U32 R7, RZ, RZ, R14 ;  /* 0x000000ffff077224 */ /* 0x000fe400078e000e */
[----:B------:R-:W-:Y:S01]  /*07d0*/  IMAD.MOV.U32 R6, RZ, RZ, R16 ;  /* 0x000000ffff067224 */ /* 0x000fe200078e0010 */
[----:B------:R-:W-:Y:S01]  /*07e0*/  UIADD3 UR4, UPT, UPT, -UR4, URZ, URZ ;  /* 0x000000ff04047290 */ /* 0x000fe2000fffe1ff */
[----:B------:R-:W-:-:S02]  /*07f0*/  IMAD.MOV.U32 R5, RZ, RZ, R17 ;  /* 0x000000ffff057224 */ /* 0x000fc400078e0011 */
[----:B------:R-:W-:Y:S02]  /*0800*/  IMAD.MOV.U32 R4, RZ, RZ, R18 ;  /* 0x000000ffff047224 */ /* 0x000fe400078e0012 */
[----:B------:R-:W-:Y:S02]  /*0810*/  IMAD.MOV.U32 R2, RZ, RZ, R19 ;  /* 0x000000ffff027224 */ /* 0x000fe400078e0013 */
[----:B------:R-:W-:Y:S02]  /*0820*/  IMAD.MOV.U32 R0, RZ, RZ, R20 ;  /* 0x000000ffff007224 */ /* 0x000fe400078e0014 */
[----:B------:R-:W-:Y:S01]  /*0830*/  IMAD.MOV.U32 R3, RZ, RZ, R10 ;  /* 0x000000ffff037224 */ /* 0x000fe200078e000a */
[----:B-1----:R-:W-:Y:S01]  /*0840*/  ISETP.GE.AND P2, PT, R11, UR7, PT ;  /* 0x000000070b007c0c */ /* 0x002fe2000bf46270 */
[----:B------:R-:W-:Y:S02]  /*0850*/  IMAD.U32 R33, RZ, RZ, UR4 ;  /* 0x00000004ff217e24 */ /* 0x000fe4000f8e00ff */
[----:B0-----:R-:W-:-:S02]  /*0860*/  IMAD.IADD R31, R10, 0x1, R13 ;  /* 0x000000010a1f7824 */ /* 0x001fc400078e020d */
[C-C-:B------:R-:W-:Y:S02]  /*0870*/  IMAD R25, R13.reuse, 0x2, R10.reuse ;  /* 0x000000020d197824 */ /* 0x140fe400078e020a */
[C-C-:B------:R-:W-:Y:S02]  /*0880*/  IMAD R26, R13.reuse, 0x3, R10.reuse ;  /* 0x000000030d1a7824 */ /* 0x140fe400078e020a */
[C-C-:B------:R-:W-:Y:S02]  /*0890*/  IMAD R27, R13.reuse, 0x4, R10.reuse ;  /* 0x000000040d1b7824 */ /* 0x140fe400078e020a */
[C-C-:B------:R-:W-:Y:S02]  /*08a0*/  IMAD R28, R13.reuse, 0x5, R10.reuse ;  /* 0x000000050d1c7824 */ /* 0x140fe400078e020a */
[C-C-:B------:R-:W-:Y:S02]  /*08b0*/  IMAD R29, R13.reuse, 0x6, R10.reuse ;  /* 0x000000060d1d7824 */ /* 0x140fe400078e020a */
[----:B------:R-:W-:-:S07]  /*08c0*/  IMAD R30, R13, 0x7, R10 ;  /* 0x000000070d1e7824 */ /* 0x000fce00078e020a */
.L_x_27:
[----:B------:R-:W-:Y:S01]  /*08d0*/  IMAD.U32 R13, RZ, RZ, UR14 ;  /* 0x0000000eff0d7e24 */ /* 0x000fe2000f8e00ff */
[----:B------:R-:W-:Y:S02]  /*08e0*/  LOP3.LUT R22, R11, R9, RZ, 0xfc, !PT ;  /* 0x000000090b167212 */ /* 0x000fe400078efcff */
[----:B------:R-:W-:Y:S02]  /*08f0*/  SHF.R.S32.HI R32, RZ, 0x1f, R15 ;  /* 0x0000001fff207819 */ /* 0x000fe4000001140f */
[----:B------:R-:W-:Y:S02]  /*0900*/  ISETP.GE.OR P0, PT, R9, R13, P2 ;  /* 0x0000000d0900720c */ /* 0x000fe40001706670 */
[----:B------:R-:W-:Y:S02]  /*0910*/  PRMT R43, RZ, 0x7610, R43 ;  /* 0x00007610ff2b7816 */ /* 0x000fe4000000002b */
[----:B------:R-:W-:-:S13]  /*0920*/  ISETP.LT.OR P0, PT, R22, RZ, P0 ;  /* 0x000000ff1600720c */ /* 0x000fda0000701670 */
[----:B0-----:R-:W0:Y:S01]  /*0930*/  @!P0 LDC.64 R22, c[0x0][0x388] ;  /* 0x0000e200ff168b82 */ /* 0x001e220000000a00 */
[----:B------:R-:W-:Y:S02]  /*0940*/  @!P0 SHF.R.S32.HI R38, RZ, 0x1f, R3 ;  /* 0x0000001fff268819 */ /* 0x000fe40000011403 */
[----:B0-----:R-:W-:-:S04]  /*0950*/  @!P0 IADD3 R40, P3, P4, R3, R22, R15 ;  /* 0x0000001603288210 */ /* 0x001fc80007c7e00f */
[----:B------:R-:W-:-:S05]  /*0960*/  @!P0 IADD3.X R41, PT, PT, R38, R23, R32, P3, P4 ;  /* 0x0000001726298210 */ /* 0x000fca0001fe8420 */
[----:B------:R-:W2:Y:S01]  /*0970*/  @!P0 LDG.E.U8 R43, desc[UR12][R40.64] ;  /* 0x0000000c282b8981 */ /* 0x000ea2000c1e1100 */
[----:B------:R-:W-:Y:S02]  /*0980*/  LOP3.LUT R22, R11, R0, RZ, 0xfc, !PT ;  /* 0x000000000b167212 */ /* 0x000fe400078efcff */
[----:B------:R-:W-:Y:S02]  /*0990*/  ISETP.GE.OR P0, PT, R0, R13, P2 ;  /* 0x0000000d0000720c */ /* 0x000fe40001706670 */
[----:B------:R-:W-:Y:S02]  /*09a0*/  PRMT R45, RZ, 0x7610, R45 ;  /* 0x00007610ff2d7816 */ /* 0x000fe4000000002d */
[----:B------:R-:W-:-:S13]  /*09b0*/  ISETP.LT.OR P0, PT, R22, RZ, P0 ;  /* 0x000000ff1600720c */ /* 0x000fda0000701670 */
[----:B------:R-:W0:Y:S01]  /*09c0*/  @!P0 LDC.64 R22, c[0x0][0x388] ;  /* 0x0000e200ff168b82 */ /* 0x000e220000000a00 */
[----:B------:R-:W-:Y:S02]  /*09d0*/  @!P0 SHF.R.S32.HI R39, RZ, 0x1f, R31 ;  /* 0x0000001fff278819 */ /* 0x000fe4000001141f */
[----:B0-----:R-:W-:-:S04]  /*09e0*/  @!P0 IADD3 R38, P3, P4, R31, R22, R15 ;  /* 0x000000161f268210 */ /* 0x001fc80007c7e00f */
[----:B------:R-:W-:Y:S01]  /*09f0*/  @!P0 IADD3.X R39, PT, PT, R39, R23, R32, P3, P4 ;  /* 0x0000001727278210 */ /* 0x000fe20001fe8420 */
[----:B--2---:R0:W-:Y:S04]  /*0a00*/  STG.E.U8 desc[UR12][R36.64], R43 ;  /* 0x0000002b24007986 */ /* 0x0041e8000c10110c */
[----:B------:R-:W2:Y:S01]  /*0a10*/  @!P0 LDG.E.U8 R45, desc[UR12][R38.64] ;  /* 0x0000000c262d8981 */ /* 0x000ea2000c1e1100 */
[----:B------:R-:W-:Y:S01]  /*0a20*/  LOP3.LUT R22, R11, R2, RZ, 0xfc, !PT ;  /* 0x000000020b167212 */ /* 0x000fe200078efcff */
[----:B------:R-:W-:Y:S01]  /*0a30*/  USHF.R.S32.HI UR4, URZ, 0x1f, UR6 ;  /* 0x0000001fff047899 */ /* 0x000fe20008011406 */
[----:B------:R-:W-:Y:S02]  /*0a40*/  ISETP.GE.OR P0, PT, R2, R13, P2 ;  /* 0x0000000d0200720c */ /* 0x000fe40001706670 */
[----:B------:R-:W-:-:S02]  /*0a50*/  PRMT R44, RZ, 0x7610, R44 ;  /* 0x00007610ff2c7816 */ /* 0x000fc4000000002c */
[----:B------:R-:W-:Y:S02]  /*0a60*/  ISETP.LT.OR P0, PT, R22, RZ, P0 ;  /* 0x000000ff1600720c */ /* 0x000fe40000701670 */
[----:B0-----:R-:W-:-:S04]  /*0a70*/  IADD3 R36, P3, PT, R36, UR6, RZ ;  /* 0x0000000624247c10 */ /* 0x001fc8000ff7e0ff */
[----:B------:R-:W-:-:S07]  /*0a80*/  IADD3.X R37, PT, PT, R37, UR4, RZ, P3, !PT ;  /* 0x0000000425257c10 */ /* 0x000fce0009ffe4ff */
[----:B------:R-:W0:Y:S01]  /*0a90*/  @!P0 LDC.64 R22, c[0x0][0x388] ;  /* 0x0000e200ff168b82 */ /* 0x000e220000000a00 */
[----:B------:R-:W-:Y:S02]  /*0aa0*/  @!P0 SHF.R.S32.HI R40, RZ, 0x1f, R25 ;  /* 0x0000001fff288819 */ /* 0x000fe40000011419 */
[----:B0-----:R-:W-:-:S04]  /*0ab0*/  @!P0 IADD3 R42, P3, P4, R25, R22, R15 ;  /* 0x00000016192a8210 */ /* 0x001fc80007c7e00f */
[----:B------:R-:W-:Y:S01]  /*0ac0*/  @!P0 IADD3.X R43, PT, PT, R40, R23, R32, P3, P4 ;  /* 0x00000017282b8210 */ /* 0x000fe20001fe8420 */
[----:B--2---:R0:W-:Y:S04]  /*0ad0*/  STG.E.U8 desc[UR12][R36.64], R45 ;  /* 0x0000002d24007986 */ /* 0x0041e8000c10110c */
[----:B------:R1:W2:Y:S01]  /*0ae0*/  @!P0 LDG.E.U8 R44, desc[UR12][R42.64] ;  /* 0x0000000c2a2c8981 */ /* 0x0002a2000c1e1100 */
[----:B------:R-:W-:Y:S02]  /*0af0*/  LOP3.LUT R22, R11, R4, RZ, 0xfc, !PT ;  /* 0x000000040b167212 */ /* 0x000fe400078efcff */
[----:B------:R-:W-:Y:S02]  /*0b00*/  ISETP.GE.OR P0, PT, R4, R13, P2 ;  /* 0x0000000d0400720c */ /* 0x000fe40001706670 */
[----:B------:R-:W-:-:S02]  /*0b10*/  IADD3 R40, P3, PT, R36, UR6, RZ ;  /* 0x0000000624287c10 */ /* 0x000fc4000ff7e0ff */
[----:B------:R-:W-:Y:S02]  /*0b20*/  ISETP.LT.OR P0, PT, R22, RZ, P0 ;  /* 0x000000ff1600720c */ /* 0x000fe40000701670 */
[----:B------:R-:W-:Y:S02]  /*0b30*/  IADD3.X R41, PT, PT, R37, UR4, RZ, P3, !PT ;  /* 0x0000000425297c10 */ /* 0x000fe40009ffe4ff */
[----:B-1----:R-:W-:-:S09]  /*0b40*/  PRMT R43, RZ, 0x7610, R43 ;  /* 0x00007610ff2b7816 */ /* 0x002fd2000000002b */
[----:B------:R-:W1:Y:S01]  /*0b50*/  @!P0 LDC.64 R22, c[0x0][0x388] ;  /* 0x0000e200ff168b82 */ /* 0x000e620000000a00 */
[----:B0-----:R-:W-:Y:S02]  /*0b60*/  @!P0 SHF.R.S32.HI R37, RZ, 0x1f, R26 ;  /* 0x0000001fff258819 */ /* 0x001fe4000001141a */
[----:B-1----:R-:W-:-:S04]  /*0b70*/  @!P0 IADD3 R36, P3, P4, R26, R22, R15 ;  /* 0x000000161a248210 */ /* 0x002fc80007c7e00f */
[----:B------:R-:W-:Y:S01]  /*0b80*/  @!P0 IADD3.X R37, PT, PT, R37, R23, R32, P3, P4 ;  /* 0x0000001725258210 */ /* 0x000fe20001fe8420 */
[----:B--2---:R0:W-:Y:S04]  /*0b90*/  STG.E.U8 desc[UR12][R40.64], R44 ;  /* 0x0000002c28007986 */ /* 0x0041e8000c10110c */
[----:B------:R-:W2:Y:S01]  /*0ba0*/  @!P0 LDG.E.U8 R43, desc[UR12][R36.64] ;  /* 0x0000000c242b8981 */ /* 0x000ea2000c1e1100 */
[----:B------:R-:W-:Y:S02]  /*0bb0*/  LOP3.LUT R22, R11, R5, RZ, 0xfc, !PT ;  /* 0x000000050b167212 */ /* 0x000fe400078efcff */
[----:B------:R-:W-:Y:S02]  /*0bc0*/  ISETP.GE.OR P0, PT, R5, R13, P2 ;  /* 0x0000000d0500720c */ /* 0x000fe40001706670 */
[----:B------:R-:W-:-:S02]  /*0bd0*/  IADD3 R38, P3, PT, R40, UR6, RZ ;  /* 0x0000000628267c10 */ /* 0x000fc4000ff7e0ff */
[----:B------:R-:W-:Y:S02]  /*0be0*/  ISETP.LT.OR P0, PT, R22, RZ, P0 ;  /* 0x000000ff1600720c */ /* 0x000fe40000701670 */
[----:B------:R-:W-:Y:S02]  /*0bf0*/  IADD3.X R39, PT, PT, R41, UR4, RZ, P3, !PT ;  /* 0x0000000429277c10 */ /* 0x000fe40009ffe4ff */
[----:B------:R-:W-:-:S09]  /*0c00*/  PRMT R45, RZ, 0x7610, R45 ;  /* 0x00007610ff2d7816 */ /* 0x000fd2000000002d */
        /* <DEDUP_REMOVED lines=39> */
[----:B------:R-:W-:Y:S02]  /*0e80*/  @!P0 IADD3.X R23, PT, PT, R38, R23, R32, P4, P5 ;  /* 0x0000001726178210 */ /* 0x000fe400027ea420 */
[----:B------:R-:W0:Y:S01]  /*0e90*/  LDC R32, c[0x0][0x3b4] ;  /* 0x0000ed00ff207b82 */ /* 0x000e220000000800 */
[----:B--2---:R1:W-:Y:S04]  /*0ea0*/  STG.E.U8 desc[UR12][R36.64], R43 ;  /* 0x0000002b24007986 */ /* 0x0043e8000c10110c */
[----:B------:R-:W2:Y:S01]  /*0eb0*/  @!P0 LDG.E.U8 R45, desc[UR12][R22.64] ;  /* 0x0000000c162d8981 */ /* 0x000ea2000c1e1100 */
[----:B------:R-:W-:Y:S01]  /*0ec0*/  IADD3 R38, P0, PT, R36, UR6, RZ ;  /* 0x0000000624267c10 */ /* 0x000fe2000ff1e0ff */
[----:B------:R-:W-:Y:S02]  /*0ed0*/  VIADD R33, R33, 0x8 ;  /* 0x0000000821217836 */ /* 0x000fe40000000000 */
[C---:B0-----:R-:W-:Y:S01]  /*0ee0*/  IMAD R0, R32.reuse, 0x8, R0 ;  /* 0x0000000820007824 */ /* 0x041fe200078e0200 */
[----:B------:R-:W-:Y:S01]  /*0ef0*/  IADD3.X R39, PT, PT, R37, UR4, RZ, P0, !PT ;  /* 0x0000000425277c10 */ /* 0x000fe200087fe4ff */
[C---:B------:R-:W-:Y:S01]  /*0f00*/  IMAD R2, R32.reuse, 0x8, R2 ;  /* 0x0000000820027824 */ /* 0x040fe200078e0202 */
[----:B------:R-:W-:Y:S01]  /*0f10*/  ISETP.NE.AND P0, PT, R33, RZ, PT ;  /* 0x000000ff2100720c */ /* 0x000fe20003f05270 */
[----:B------:R-:W-:Y:S01]  /*0f20*/  IMAD R4, R32, 0x8, R4 ;  /* 0x0000000820047824 */ /* 0x000fe200078e0204 */
[----:B-1----:R-:W-:Y:S01]  /*0f30*/  IADD3 R36, P3, PT, R38, UR6, RZ ;  /* 0x0000000626247c10 */ /* 0x002fe2000ff7e0ff */
[----:B------:R-:W-:-:S02]  /*0f40*/  IMAD R5, R32, 0x8, R5 ;  /* 0x0000000820057824 */ /* 0x000fc400078e0205 */
[C---:B------:R-:W-:Y:S01]  /*0f50*/  IMAD R6, R32.reuse, 0x8, R6 ;  /* 0x0000000820067824 */ /* 0x040fe200078e0206 */
[----:B------:R-:W-:Y:S01]  /*0f60*/  IADD3.X R37, PT, PT, R39, UR4, RZ, P3, !PT ;  /* 0x0000000427257c10 */ /* 0x000fe20009ffe4ff */
[C---:B------:R-:W-:Y:S02]  /*0f70*/  IMAD R7, R32.reuse, 0x8, R7 ;  /* 0x0000000820077824 */ /* 0x040fe400078e0207 */
[C---:B------:R-:W-:Y:S02]  /*0f80*/  IMAD R8, R32.reuse, 0x8, R8 ;  /* 0x0000000820087824 */ /* 0x040fe400078e0208 */
[C---:B------:R-:W-:Y:S02]  /*0f90*/  IMAD R9, R32.reuse, 0x8, R9 ;  /* 0x0000000820097824 */ /* 0x040fe400078e0209 */
[C---:B------:R-:W-:Y:S02]  /*0fa0*/  IMAD R31, R32.reuse, 0x8, R31 ;  /* 0x00000008201f7824 */ /* 0x040fe400078e021f */
[----:B------:R-:W-:-:S02]  /*0fb0*/  IMAD R25, R32, 0x8, R25 ;  /* 0x0000000820197824 */ /* 0x000fc400078e0219 */
[C---:B------:R-:W-:Y:S02]  /*0fc0*/  IMAD R26, R32.reuse, 0x8, R26 ;  /* 0x00000008201a7824 */ /* 0x040fe400078e021a */
[C---:B------:R-:W-:Y:S02]  /*0fd0*/  IMAD R27, R32.reuse, 0x8, R27 ;  /* 0x00000008201b7824 */ /* 0x040fe400078e021b */
[C---:B------:R-:W-:Y:S02]  /*0fe0*/  IMAD R28, R32.reuse, 0x8, R28 ;  /* 0x00000008201c7824 */ /* 0x040fe400078e021c */
[C---:B------:R-:W-:Y:S02]  /*0ff0*/  IMAD R29, R32.reuse, 0x8, R29 ;  /* 0x00000008201d7824 */ /* 0x040fe400078e021d */
[C---:B------:R-:W-:Y:S02]  /*1000*/  IMAD R30, R32.reuse, 0x8, R30 ;  /* 0x00000008201e7824 */ /* 0x040fe400078e021e */
[----:B------:R-:W-:Y:S01]  /*1010*/  IMAD R3, R32, 0x8, R3 ;  /* 0x0000000820037824 */ /* 0x000fe200078e0203 */
[----:B--2---:R0:W-:Y:S01]  /*1020*/  STG.E.U8 desc[UR12][R38.64], R45 ;  /* 0x0000002d26007986 */ /* 0x0041e2000c10110c */
[----:B------:R-:W-:Y:S05]  /*1030*/  @P0 BRA `(.L_x_27) ;  /* 0xfffffff800240947 */ /* 0x000fea000383ffff */
[----:B------:R-:W1:Y:S02]  /*1040*/  LDCU UR4, c[0x0][0x39c] ;  /* 0x00007380ff0477ac */ /* 0x000e640008000800 */
[----:B-1----:R-:W-:-:S06]  /*1050*/  ULOP3.LUT UR4, UR4, 0x7ffffff8, URZ, 0xc0, !UPT ;  /* 0x7ffffff804047892 */ /* 0x002fcc000f8ec0ff */
[----:B------:R-:W-:-:S07]  /*1060*/  IMAD.U32 R0, RZ, RZ, UR4 ;  /* 0x00000004ff007e24 */ /* 0x000fce000f8e00ff */
.L_x_26:
[----:B------:R-:W1:Y:S02]  /*1070*/  LDCU UR4, c[0x0][0x39c] ;  /* 0x00007380ff0477ac */ /* 0x000e640008000800 */
[----:B-1----:R-:W-:-:S04]  /*1080*/  ULOP3.LUT UR4, UR4, 0x7, URZ, 0xc0, !UPT ;  /* 0x0000000704047892 */ /* 0x002fc8000f8ec0ff */
[----:B------:R-:W-:-:S09]  /*1090*/  UISETP.NE.AND UP0, UPT, UR4, URZ, UPT ;  /* 0x000000ff0400728c */ /* 0x000fd2000bf05270 */
[----:B------:R-:W-:Y:S05]  /*10a0*/  BRA.U !UP0, `(.L_x_28) ;  /* 0x00000009081c7547 */ /* 0x000fea000b800000 */
[----:B------:R-:W1:Y:S01]  /*10b0*/  LDCU UR7, c[0x0][0x39c] ;  /* 0x00007380ff0777ac */ /* 0x000e620008000800 */
[----:B------:R-:W-:Y:S01]  /*10c0*/  SHF.R.S32.HI R2, RZ, 0x1f, R15 ;  /* 0x0000001fff027819 */ /* 0x000fe2000001140f */
[----:B------:R-:W-:-:S04]  /*10d0*/  UIADD3 UR4, UPT, UPT, UR4, -0x1, URZ ;  /* 0xffffffff04047890 */ /* 0x000fc8000fffe0ff */
[----:B------:R-:W-:Y:S02]  /*10e0*/  UISETP.GE.U32.AND UP0, UPT, UR4, 0x3, UPT ;  /* 0x000000030400788c */ /* 0x000fe4000bf06070 */
[----:B-1----:R-:W-:-:S07]  /*10f0*/  ULOP3.LUT UP1, UR8, UR7, 0x3, URZ, 0xc0, !UPT ;  /* 0x0000000307087892 */ /* 0x002fce000f82c0ff */
[----:B------:R-:W-:Y:S05]  /*1100*/  BRA.U !UP0, `(.L_x_29) ;  /* 0x0000000508007547 */ /* 0x000fea000b800000 */
[----:B------:R-:W1:Y:S01]  /*1110*/  LDCU UR9, c[0x0][0x3b4] ;  /* 0x00007680ff0977ac */ /* 0x000e620008000800 */
[----:B------:R-:W2:Y:S01]  /*1120*/  LDCU UR4, c[0x0][0x390] ;  /* 0x00007200ff0477ac */ /* 0x000ea20008000800 */
[----:B-1----:R-:W-:Y:S01]  /*1130*/  IMAD R4, R0, UR9, R21 ;  /* 0x0000000900047c24 */ /* 0x002fe2000f8e0215 */
[----:B--2---:R-:W-:-:S04]  /*1140*/  ISETP.GE.AND P0, PT, R11, UR4, PT ;  /* 0x000000040b007c0c */ /* 0x004fc8000bf06270 */
[----:B------:R-:W-:Y:S02]  /*1150*/  LOP3.LUT R3, R11, R4, RZ, 0xfc, !PT ;  /* 0x000000040b037212 */ /* 0x000fe400078efcff */
[----:B------:R-:W-:-:S04]  /*1160*/  ISETP.GE.OR P2, PT, R4, R13, P0 ;  /* 0x0000000d0400720c */ /* 0x000fc80000746670 */
[----:B------:R-:W-:-:S13]  /*1170*/  ISETP.LT.OR P2, PT, R3, RZ, P2 ;  /* 0x000000ff0300720c */ /* 0x000fda0001741670 */
[----:B------:R-:W1:Y:S01]  /*1180*/  @!P2 LDC.64 R6, c[0x0][0x388] ;  /* 0x0000e200ff06ab82 */ /* 0x000e620000000a00 */
[----:B------:R-:W-:-:S05]  /*1190*/  @!P2 IMAD R3, R0, UR9, R10 ;  /* 0x000000090003ac24 */ /* 0x000fca000f8e020a */
[----:B-1----:R-:W-:Y:S02]  /*11a0*/  @!P2 IADD3 R6, P3, P4, R3, R6, R15 ;  /* 0x000000060306a210 */ /* 0x002fe40007c7e00f */
[----:B------:R-:W-:-:S04]  /*11b0*/  @!P2 SHF.R.S32.HI R3, RZ, 0x1f, R3 ;  /* 0x0000001fff03a819 */ /* 0x000fc80000011403 */
[----:B------:R-:W-:Y:S02]  /*11c0*/  @!P2 IADD3.X R7, PT, PT, R3, R7, R2, P3, P4 ;  /* 0x000000070307a210 */ /* 0x000fe40001fe8402 */
[----:B------:R-:W-:-:S06]  /*11d0*/  PRMT R3, RZ, 0x7610, R3 ;  /* 0x00007610ff037816 */ /* 0x000fcc0000000003 */
[----:B------:R-:W2:Y:S01]  /*11e0*/  @!P2 LDG.E.U8 R3, desc[UR12][R6.64] ;  /* 0x0000000c0603a981 */ /* 0x000ea2000c1e1100 */
[----:B------:R-:W-:Y:S01]  /*11f0*/  VIADD R22, R4, UR9 ;  /* 0x0000000904167c36 */ /* 0x000fe20008000000 */
[----:B------:R-:W-:Y:S01]  /*1200*/  PRMT R25, RZ, 0x7610, R25 ;  /* 0x00007610ff197816 */ /* 0x000fe20000000019 */
[----:B------:R-:W-:-:S03]  /*1210*/  IMAD.U32 R9, RZ, RZ, UR9 ;  /* 0x00000009ff097e24 */ /* 0x000fc6000f8e00ff */
[----:B------:R-:W-:Y:S01]  /*1220*/  ISETP.GE.OR P2, PT, R22, R13, P0 ;  /* 0x0000000d1600720c */ /* 0x000fe20000746670 */
[----:B------:R-:W-:Y:S01]  /*1230*/  IMAD R9, R0, R9, UR9 ;  /* 0x0000000900097e24 */ /* 0x000fe2000f8e0209 */
[----:B------:R-:W-:-:S04]  /*1240*/  LOP3.LUT R4, R11, R22, RZ, 0xfc, !PT ;  /* 0x000000160b047212 */ /* 0x000fc800078efcff */
[----:B------:R-:W-:-:S13]  /*1250*/  ISETP.LT.OR P2, PT, R4, RZ, P2 ;  /* 0x000000ff0400720c */ /* 0x000fda0001741670 */
[----:B------:R-:W1:Y:S01]  /*1260*/  @!P2 LDC.64 R4, c[0x0][0x388] ;  /* 0x0000e200ff04ab82 */ /* 0x000e620000000a00 */
[----:B------:R-:W-:-:S05]  /*1270*/  @!P2 IMAD.IADD R8, R10, 0x1, R9 ;  /* 0x000000010a08a824 */ /* 0x000fca00078e0209 */
[----:B-1----:R-:W-:Y:S02]  /*1280*/  @!P2 IADD3 R4, P3, P4, R8, R4, R15 ;  /* 0x000000040804a210 */ /* 0x002fe40007c7e00f */
[----:B------:R-:W-:-:S04]  /*1290*/  @!P2 SHF.R.S32.HI R8, RZ, 0x1f, R8 ;  /* 0x0000001fff08a819 */ /* 0x000fc80000011408 */
[----:B------:R-:W-:Y:S01]  /*12a0*/  @!P2 IADD3.X R5, PT, PT, R8, R5, R2, P3, P4 ;  /* 0x000000050805a210 */ /* 0x000fe20001fe8402 */
[----:B--2---:R1:W-:Y:S04]  /*12b0*/  STG.E.U8 desc[UR12][R36.64], R3 ;  /* 0x0000000324007986 */ /* 0x0043e8000c10110c */
[----:B------:R-:W2:Y:S01]  /*12c0*/  @!P2 LDG.E.U8 R25, desc[UR12][R4.64] ;  /* 0x0000000c0419a981 */ /* 0x000ea2000c1e1100 */
[----:B------:R-:W-:Y:S01]  /*12d0*/  VIADD R22, R22, UR9 ;  /* 0x0000000916167c36 */ /* 0x000fe20008000000 */
[----:B------:R-:W-:Y:S01]  /*12e0*/  USHF.R.S32.HI UR4, URZ, 0x1f, UR6 ;  /* 0x0000001fff047899 */ /* 0x000fe20008011406 */
[----:B------:R-:W-:Y:S01]  /*12f0*/  VIADD R23, R9, UR9 ;  /* 0x0000000909177c36 */ /* 0x000fe20008000000 */
[----:B------:R-:W-:Y:S02]  /*1300*/  IADD3 R8, P3, PT, R36, UR6, RZ ;  /* 0x0000000624087c10 */ /* 0x000fe4000ff7e0ff */
[----:B------:R-:W-:-:S02]  /*1310*/  ISETP.GE.OR P2, PT, R22, R13, P0 ;  /* 0x0000000d1600720c */ /* 0x000fc40000746670 */
[----:B------:R-:W-:-:S04]  /*1320*/  LOP3.LUT R6, R11, R22, RZ, 0xfc, !PT ;  /* 0x000000160b067212 */ /* 0x000fc800078efcff */
[----:B------:R-:W-:-:S13]  /*1330*/  ISETP.LT.OR P2, PT, R6, RZ, P2 ;  /* 0x000000ff0600720c */ /* 0x000fda0001741670 */
[----:B------:R-:W3:Y:S01]  /*1340*/  @!P2 LDC.64 R6, c[0x0][0x388] ;  /* 0x0000e200ff06ab82 */ /* 0x000ee20000000a00 */
[----:B------:R-:W-:-:S05]  /*1350*/  @!P2 IMAD.IADD R9, R10, 0x1, R23 ;  /* 0x000000010a09a824 */ /* 0x000fca00078e0217 */
[----:B-1----:R-:W-:Y:S02]  /*1360*/  @!P2 SHF.R.S32.HI R3, RZ, 0x1f, R9 ;  /* 0x0000001fff03a819 */ /* 0x002fe40000011409 */
[----:B---3--:R-:W-:Y:S02]  /*1370*/  @!P2 IADD3 R6, P4, P5, R9, R6, R15 ;  /* 0x000000060906a210 */ /* 0x008fe40007d9e00f */
[----:B------:R-:W-:Y:S02]  /*1380*/  IADD3.X R9, PT, PT, R37, UR4, RZ, P3, !PT ;  /* 0x0000000425097c10 */ /* 0x000fe40009ffe4ff */
[----:B------:R-:W-:Y:S02]  /*1390*/  @!P2 IADD3.X R7, PT, PT, R3, R7, R2, P4, P5 ;  /* 0x000000070307a210 */ /* 0x000fe400027ea402 */
[----:B------:R-:W-:Y:S01]  /*13a0*/  PRMT R3, RZ, 0x7610, R3 ;  /* 0x00007610ff037816 */ /* 0x000fe20000000003 */
[----:B--2---:R1:W-:Y:S05]  /*13b0*/  STG.E.U8 desc[UR12][R8.64], R25 ;  /* 0x0000001908007986 */ /* 0x0043ea000c10110c */
[----:B------:R-:W2:Y:S01]  /*13c0*/  @!P2 LDG.E.U8 R3, desc[UR12][R6.64] ;  /* 0x0000000c0603a981 */ /* 0x000ea2000c1e1100 */
[----:B------:R-:W-:Y:S01]  /*13d0*/  VIADD R4, R22, UR9 ;  /* 0x0000000916047c36 */ /* 0x000fe20008000000 */
[----:B------:R-:W-:-:S04]  /*13e0*/  IADD3 R22, P2, PT, R8, UR6, RZ ;  /* 0x0000000608167c10 */ /* 0x000fc8000ff5e0ff */
[----:B------:R-:W-:Y:S02]  /*13f0*/  ISETP.GE.OR P0, PT, R4, R13, P0 ;  /* 0x0000000d0400720c */ /* 0x000fe40000706670 */
[----:B------:R-:W-:-:S04]  /*1400*/  LOP3.LUT R4, R11, R4, RZ, 0xfc, !PT ;  /* 0x000000040b047212 */ /* 0x000fc800078efcff */
[----:B------:R-:W-:-:S13]  /*1410*/  ISETP.LT.OR P0, PT, R4, RZ, P0 ;  /* 0x000000ff0400720c */ /* 0x000fda0000701670 */
[----:B------:R-:W3:Y:S01]  /*1420*/  @!P0 LDC.64 R4, c[0x0][0x388] ;  /* 0x0000e200ff048b82 */ /* 0x000ee20000000a00 */
[----:B------:R-:W-:-:S04]  /*1430*/  @!P0 IADD3 R23, PT, PT, R10, UR9, R23 ;  /* 0x000000090a178c10 */ /* 0x000fc8000fffe017 */
[----:B------:R-:W-:Y:S02]  /*1440*/  @!P0 SHF.R.S32.HI R26, RZ, 0x1f, R23 ;  /* 0x0000001fff1a8819 */ /* 0x000fe40000011417 */
[----:B---3--:R-:W-:Y:S02]  /*1450*/  @!P0 IADD3 R4, P3, P4, R23, R4, R15 ;  /* 0x0000000417048210 */ /* 0x008fe40007c7e00f */
[----:B------:R-:W-:Y:S02]  /*1460*/  IADD3.X R23, PT, PT, R9, UR4, RZ, P2, !PT ;  /* 0x0000000409177c10 */ /* 0x000fe400097fe4ff */
[----:B-1----:R-:W-:Y:S02]  /*1470*/  PRMT R9, RZ, 0x7610, R9 ;  /* 0x00007610ff097816 */ /* 0x002fe40000000009 */
[----:B------:R-:W-:Y:S01]  /*1480*/  @!P0 IADD3.X R5, PT, PT, R26, R5, R2, P3, P4 ;  /* 0x000000051a058210 */ /* 0x000fe20001fe8402 */
[----:B--2---:R1:W-:Y:S04]  /*1490*/  STG.E.U8 desc[UR12][R22.64], R3 ;  /* 0x0000000316007986 */ /* 0x0043e8000c10110c */
[----:B------:R-:W2:Y:S01]  /*14a0*/  @!P0 LDG.E.U8 R9, desc[UR12][R4.64] ;  /* 0x0000000c04098981 */ /* 0x000ea2000c1e1100 */
[----:B------:R-:W-:Y:S01]  /*14b0*/  IADD3 R6, P0, PT, R22, UR6, RZ ;  /* 0x0000000616067c10 */ /* 0x000fe2000ff1e0ff */
[----:B------:R-:W-:-:S03]  /*14c0*/  VIADD R0, R0, 0x4 ;  /* 0x0000000400007836 */ /* 0x000fc60000000000 */
[----:B------:R-:W-:Y:S02]  /*14d0*/  IADD3.X R7, PT, PT, R23, UR4, RZ, P0, !PT ;  /* 0x0000000417077c10 */ /* 0x000fe400087fe4ff */
[----:B------:R-:W-:-:S04]  /*14e0*/  IADD3 R36, P0, PT, R6, UR6, RZ ;  /* 0x0000000606247c10 */ /* 0x000fc8000ff1e0ff */
[----:B------:R-:W-:Y:S01]  /*14f0*/  IADD3.X R37, PT, PT, R7, UR4, RZ, P0, !PT ;  /* 0x0000000407257c10 */ /* 0x000fe200087fe4ff */
[----:B--2---:R1:W-:Y:S08]  /*1500*/  STG.E.U8 desc[UR12][R6.64], R9 ;  /* 0x0000000906007986 */ /* 0x0043f0000c10110c */
.L_x_29:
[----:B------:R-:W-:Y:S05]  /*1510*/  BRA.U !UP1, `(.L_x_28) ;  /* 0x0000000509007547 */ /* 0x000fea000b800000 */
[----:B------:R-:W-:Y:S02]  /*1520*/  UISETP.NE.AND UP0, UPT, UR8, 0x1, UPT ;  /* 0x000000010800788c */ /* 0x000fe4000bf05270 */
[----:B------:R-:W-:-:S04]  /*1530*/  ULOP3.LUT UR4, UR7, 0x1, URZ, 0xc0, !UPT ;  /* 0x0000000107047892 */ /* 0x000fc8000f8ec0ff */
[----:B------:R-:W-:-:S03]  /*1540*/  UISETP.NE.U32.AND UP1, UPT, UR4, 0x1, UPT ;  /* 0x000000010400788c */ /* 0x000fc6000bf25070 */
[----:B------:R-:W-:Y:S08]  /*1550*/  BRA.U !UP0, `(.L_x_30) ;  /* 0x0000000108907547 */ /* 0x000ff0000b800000 */
[----:B-1----:R-:W1:Y:S01]  /*1560*/  LDC R9, c[0x0][0x3b4] ;  /* 0x0000ed00ff097b82 */ /* 0x002e620000000800 */
[----:B------:R-:W2:Y:S02]  /*1570*/  LDCU UR4, c[0x0][0x390] ;  /* 0x00007200ff0477ac */ /* 0x000ea40008000800 */
[----:B--2---:R-:W-:Y:S01]  /*1580*/  ISETP.GE.AND P2, PT, R11, UR4, PT ;  /* 0x000000040b007c0c */ /* 0x004fe2000bf46270 */
[----:B-1----:R-:W-:-:S05]  /*1590*/  IMAD R4, R0, R9, R21 ;  /* 0x0000000900047224 */ /* 0x002fca00078e0215 */
[----:B------:R-:W-:Y:S02]  /*15a0*/  ISETP.GE.OR P0, PT, R4, R13, P2 ;  /* 0x0000000d0400720c */ /* 0x000fe40001706670 */
[----:B------:R-:W-:-:S04]  /*15b0*/  LOP3.LUT R3, R11, R4, RZ, 0xfc, !PT ;  /* 0x000000040b037212 */ /* 0x000fc800078efcff */
[----:B------:R-:W-:-:S13]  /*15c0*/  ISETP.LT.OR P0, PT, R3, RZ, P0 ;  /* 0x000000ff0300720c */ /* 0x000fda0000701670 */
[----:B------:R-:W1:Y:S01]  /*15d0*/  @!P0 LDC.64 R6, c[0x0][0x388] ;  /* 0x0000e200ff068b82 */ /* 0x000e620000000a00 */
[----:B------:R-:W-:-:S05]  /*15e0*/  @!P0 IMAD R3, R0, R9, R10 ;  /* 0x0000000900038224 */ /* 0x000fca00078e020a */
[----:B-1----:R-:W-:Y:S02]  /*15f0*/  @!P0 IADD3 R6, P3, P4, R3, R6, R15 ;  /* 0x0000000603068210 */ /* 0x002fe40007c7e00f */
[----:B------:R-:W-:-:S04]  /*1600*/  @!P0 SHF.R.S32.HI R3, RZ, 0x1f, R3 ;  /* 0x0000001fff038819 */ /* 0x000fc80000011403 */
[----:B------:R-:W-:Y:S02]  /*1610*/  @!P0 IADD3.X R7, PT, PT, R3, R7, R2, P3, P4 ;  /* 0x0000000703078210 */ /* 0x000fe40001fe8402 */
[----:B------:R-:W-:-:S06]  /*1620*/  PRMT R3, RZ, 0x7610, R3 ;  /* 0x00007610ff037816 */ /* 0x000fcc0000000003 */
[----:B------:R1:W2:Y:S01]  /*1630*/  @!P0 LDG.E.U8 R3, desc[UR12][R6.64] ;  /* 0x0000000c06038981 */ /* 0x0002a2000c1e1100 */
[----:B------:R-:W-:Y:S01]  /*1640*/  IMAD.IADD R4, R4, 0x1, R9 ;  /* 0x0000000104047824 */ /* 0x000fe200078e0209 */
[----:B------:R-:W-:-:S04]  /*1650*/  PRMT R23, RZ, 0x7610, R23 ;  /* 0x00007610ff177816 */ /* 0x000fc80000000017 */
[----:B------:R-:W-:Y:S02]  /*1660*/  ISETP.GE.OR P0, PT, R4, R13, P2 ;  /* 0x0000000d0400720c */ /* 0x000fe40001706670 */
[----:B------:R-:W-:Y:S01]  /*1670*/  LOP3.LUT R4, R11, R4, RZ, 0xfc, !PT ;  /* 0x000000040b047212 */ /* 0x000fe200078efcff */
[----:B-1----:R-:W-:-:S03]  /*1680*/  IMAD.MOV.U32 R6, RZ, RZ, R36 ;  /* 0x000000ffff067224 */ /* 0x002fc600078e0024 */
[----:B------:R-:W-:Y:S01]  /*1690*/  ISETP.LT.OR P0, PT, R4, RZ, P0 ;  /* 0x000000ff0400720c */ /* 0x000fe20000701670 */
[----:B------:R-:W-:-:S12]  /*16a0*/  IMAD.MOV.U32 R7, RZ, RZ, R37 ;  /* 0x000000ffff077224 */ /* 0x000fd800078e0025 */
[----:B------:R-:W1:Y:S01]  /*16b0*/  @!P0 LDC.64 R4, c[0x0][0x388] ;  /* 0x0000e200ff048b82 */ /* 0x000e620000000a00 */
[----:B------:R-:W-:-:S04]  /*16c0*/  @!P0 IMAD R9, R0, R9, R9 ;  /* 0x0000000900098224 */ /* 0x000fc800078e0209 */
[----:B------:R-:W-:-:S05]  /*16d0*/  @!P0 IMAD.IADD R9, R10, 0x1, R9 ;  /* 0x000000010a098824 */ /* 0x000fca00078e0209 */
[----:B-1----:R-:W-:Y:S02]  /*16e0*/  @!P0 IADD3 R4, P2, P3, R9, R4, R15 ;  /* 0x0000000409048210 */ /* 0x002fe40007b5e00f */
[----:B------:R-:W-:-:S04]  /*16f0*/  @!P0 SHF.R.S32.HI R9, RZ, 0x1f, R9 ;  /* 0x0000001fff098819 */ /* 0x000fc80000011409 */
[----:B------:R-:W-:Y:S01]  /*1700*/  @!P0 IADD3.X R5, PT, PT, R9, R5, R2, P2, P3 ;  /* 0x0000000509058210 */ /* 0x000fe200017e6402 */
[----:B--2---:R2:W-:Y:S04]  /*1710*/  STG.E.U8 desc[UR12][R6.64], R3 ;  /* 0x0000000306007986 */ /* 0x0045e8000c10110c */
[----:B------:R-:W3:Y:S01]  /*1720*/  @!P0 LDG.E.U8 R23, desc[UR12][R4.64] ;  /* 0x0000000c04178981 */ /* 0x000ee2000c1e1100 */
[----:B------:R-:W-:Y:S02]  /*1730*/  USHF.R.S32.HI UR4, URZ, 0x1f, UR6 ;  /* 0x0000001fff047899 */ /* 0x000fe40008011406 */
[----:B------:R-:W-:Y:S01]  /*1740*/  IADD3 R8, P0, PT, R36, UR6, RZ ;  /* 0x0000000624087c10 */ /* 0x000fe2000ff1e0ff */
[----:B------:R-:W-:-:S03]  /*1750*/  VIADD R0, R0, 0x2 ;  /* 0x0000000200007836 */ /* 0x000fc60000000000 */
[----:B------:R-:W-:Y:S02]  /*1760*/  IADD3.X R9, PT, PT, R37, UR4, RZ, P0, !PT ;  /* 0x0000000425097c10 */ /* 0x000fe400087fe4ff */
[----:B------:R-:W-:-:S04]  /*1770*/  IADD3 R36, P0, PT, R8, UR6, RZ ;  /* 0x0000000608247c10 */ /* 0x000fc8000ff1e0ff */
[----:B------:R-:W-:Y:S01]  /*1780*/  IADD3.X R37, PT, PT, R9, UR4, RZ, P0, !PT ;  /* 0x0000000409257c10 */ /* 0x000fe200087fe4ff */
[----:B---3--:R2:W-:Y:S08]  /*1790*/  STG.E.U8 desc[UR12][R8.64], R23 ;  /* 0x0000001708007986 */ /* 0x0085f0000c10110c */
.L_x_30:
[----:B------:R-:W-:Y:S05]  /*17a0*/  BRA.U UP1, `(.L_x_28) ;  /* 0x00000001015c7547 */ /* 0x000fea000b800000 */
[----:B-12---:R-:W1:Y:S01]  /*17b0*/  LDC R3, c[0x0][0x3b4] ;  /* 0x0000ed00ff037b82 */ /* 0x006e620000000800 */
[----:B------:R-:W2:Y:S01]  /*17c0*/  LDCU UR4, c[0x0][0x390] ;  /* 0x00007200ff0477ac */ /* 0x000ea20008000800 */
[----:B------:R-:W-:Y:S01]  /*17d0*/  BSSY.RECONVERGENT B0, `(.L_x_31) ;  /* 0x0000010000007945 */ /* 0x000fe20003800200 */
[----:B------:R-:W-:Y:S01]  /*17e0*/  PRMT R7, RZ, 0x7610, R7 ;  /* 0x00007610ff077816 */ /* 0x000fe20000000007 */
[----:B------:R-:W-:Y:S02]  /*17f0*/  IMAD.MOV.U32 R5, RZ, RZ, R37 ;  /* 0x000000ffff057224 */ /* 0x000fe400078e0025 */
[----:B-1----:R-:W-:-:S05]  /*1800*/  IMAD R4, R0, R3, R21 ;  /* 0x0000000300047224 */ /* 0x002fca00078e0215 */
[----:B------:R-:W-:Y:S02]  /*1810*/  ISETP.GE.AND P0, PT, R4, R13, PT ;  /* 0x0000000d0400720c */ /* 0x000fe40003f06270 */
[C---:B------:R-:W-:Y:S02]  /*1820*/  LOP3.LUT R4, R11.reuse, R4, RZ, 0xfc, !PT ;  /* 0x000000040b047212 */ /* 0x040fe400078efcff */
[----:B--2---:R-:W-:-:S04]  /*1830*/  ISETP.GE.OR P0, PT, R11, UR4, P0 ;  /* 0x000000040b007c0c */ /* 0x004fc80008706670 */
[----:B------:R-:W-:Y:S01]  /*1840*/  ISETP.LT.OR P0, PT, R4, RZ, P0 ;  /* 0x000000ff0400720c */ /* 0x000fe20000701670 */
[----:B------:R-:W-:-:S12]  /*1850*/  IMAD.MOV.U32 R4, RZ, RZ, R36 ;  /* 0x000000ffff047224 */ /* 0x000fd800078e0024 */
[----:B------:R-:W-:Y:S05]  /*1860*/  @P0 BRA `(.L_x_32) ;  /* 0x0000000000180947 */ /* 0x000fea0003800000 */
[----:B------:R-:W1:Y:S01]  /*1870*/  LDCU.64 UR8, c[0x0][0x388] ;  /* 0x00007100ff0877ac */ /* 0x000e620008000a00 */
[----:B------:R-:W-:-:S05]  /*1880*/  IMAD R0, R0, R3, R10 ;  /* 0x0000000300007224 */ /* 0x000fca00078e020a */
[----:B------:R-:W-:Y:S02]  /*1890*/  SHF.R.S32.HI R3, RZ, 0x1f, R0 ;  /* 0x0000001fff037819 */ /* 0x000fe40000011400 */
[----:B-1----:R-:W-:-:S04]  /*18a0*/  IADD3 R6, P0, P2, R0, UR8, R15 ;  /* 0x0000000800067c10 */ /* 0x002fc8000fa1e00f */
[----:B------:R-:W-:-:S06]  /*18b0*/  IADD3.X R7, PT, PT, R3, UR9, R2, P0, P2 ;  /* 0x0000000903077c10 */ /* 0x000fcc00087e4402 */
[----:B------:R1:W5:Y:S03]  /*18c0*/  LDG.E.U8 R7, desc[UR12][R6.64] ;  /* 0x0000000c06077981 */ /* 0x000366000c1e1100 */
.L_x_32:
[----:B------:R-:W-:Y:S05]  /*18d0*/  BSYNC.RECONVERGENT B0 ;  /* 0x0000000000007941 */ /* 0x000fea0003800200 */
.L_x_31:
[----:B-----5:R3:W-:Y:S01]  /*18e0*/  STG.E.U8 desc[UR12][R4.64], R7 ;  /* 0x0000000704007986 */ /* 0x0207e2000c10110c */
[----:B------:R-:W-:Y:S01]  /*18f0*/  IMAD.U32 R0, RZ, RZ, UR6 ;  /* 0x00000006ff007e24 */ /* 0x000fe2000f8e00ff */
[----:B------:R-:W-:-:S04]  /*1900*/  IADD3 R36, P0, PT, R36, UR6, RZ ;  /* 0x0000000624247c10 */ /* 0x000fc8000ff1e0ff */
[----:B------:R-:W-:-:S09]  /*1910*/  LEA.HI.X.SX32 R37, R0, R37, 0x1, P0 ;  /* 0x0000002500257211 */ /* 0x000fd200000f0eff */
.L_x_28:
[----:B------:R-:W-:Y:S05]  /*1920*/  @P1 BRA `(.L_x_33) ;  /* 0xffffffec00601947 */ /* 0x000fea000383ffff */
[----:B------:R-:W4:Y:S01]  /*1930*/  LDCU UR4, c[0x0][0x380] ;  /* 0x00007000ff0477ac */ /* 0x000f220008000800 */
[----:B------:R-:W-:-:S05]  /*1940*/  VIADD R35, R35, UR5 ;  /* 0x0000000523237c36 */ /* 0x000fca0008000000 */
[----:B----4-:R-:W-:-:S13]  /*1950*/  ISETP.GE.AND P0, PT, R35, UR4, PT ;  /* 0x0000000423007c0c */ /* 0x010fda000bf06270 */
[----:B------:R-:W-:Y:S05]  /*1960*/  @!P0 BRA `(.L_x_34) ;  /* 0xffffffe400f08947 */ /* 0x000fea000383ffff */
[----:B------:R-:W-:Y:S05]  /*1970*/  EXIT ;  /* 0x000000000000794d */ /* 0x000fea0003800000 */
.L_x_35:
        /* <DEDUP_REMOVED lines=16> */
.L_x_117:


//--------------------- .text._Z17col2im_gpu_kernelIiEviPKT_iiiiiiiiiiiiiPS0_ --------------------------
	.section	.text._Z17col2im_gpu_kernelIiEviPKT_iiiiiiiiiiiiiPS0_,"ax",@progbits
	.align	128
        .global         _Z17col2im_gpu_kernelIiEviPKT_iiiiiiiiiiiiiPS0_
        .type           _Z17col2im_gpu_kernelIiEviPKT_iiiiiiiiiiiiiPS0_,@function
        .size           _Z17col2im_gpu_kernelIiEviPKT_iiiiiiiiiiiiiPS0_,(.L_x_118 - _Z17col2im_gpu_kernelIiEviPKT_iiiiiiiiiiiiiPS0_)
        .other          _Z17col2im_gpu_kernelIiEviPKT_iiiiiiiiiiiiiPS0_,@"STO_CUDA_ENTRY STV_DEFAULT"
_Z17col2im_gpu_kernelIiEviPKT_iiiiiiiiiiiiiPS0_:
.text._Z17col2im_gpu_kernelIiEviPKT_iiiiiiiiiiiiiPS0_:
        /* <DEDUP_REMOVED lines=11> */
.L_x_60:
        /* <DEDUP_REMOVED lines=91> */
[----:B------:R-:W-:-:S05]  /*0660*/  LOP3.LUT R19, RZ, R19, RZ, 0x33, !PT ;  /* 0x00000013ff137212 */ /* 0x000fca00078e33ff */
[----:B------:R-:W-:Y:S01]  /*0670*/  IMAD.IADD R18, R2, 0x1, R19 ;  /* 0x0000000102127824 */ /* 0x000fe200078e0213 */
[----:B0-----:R-:W-:-:S04]  /*0680*/  IABS R16, R5 ;  /* 0x0000000500107213 */ /* 0x001fc80000000000 */
[----:B------:R-:W0:Y:S08]  /*0690*/  I2F.RP R20, R16 ;  /* 0x0000001000147306 */ /* 0x000e300000209400 */
[----:B0-----:R-:W0:Y:S02]  /*06a0*/  MUFU.RCP R20, R20 ;  /* 0x0000001400147308 */ /* 0x001e240000001000 */
[----:B0-----:R-:W-:-:S06]  /*06b0*/  VIADD R6, R20, 0xffffffe ;  /* 0x0ffffffe14067836 */ /* 0x001fcc0000000000 */
[----:B------:R0:W1:Y:S02]  /*06c0*/  F2I.FTZ.U32.TRUNC.NTZ R7, R6 ;  /* 0x0000000600077305 */ /* 0x000064000021f000 */
[----:B0-----:R-:W-:Y:S01]  /*06d0*/  IMAD.MOV.U32 R6, RZ, RZ, RZ ;  /* 0x000000ffff067224 */ /* 0x001fe200078e00ff */
[----:B-1----:R-:W-:-:S05]  /*06e0*/  IADD3 R21, PT, PT, RZ, -R7, RZ ;  /* 0x80000007ff157210 */ /* 0x002fca0007ffe0ff */
        /* <DEDUP_REMOVED lines=18> */
.L_x_37:
[----:B------:R-:W-:Y:S05]  /*0810*/  BSYNC.RECONVERGENT B0 ;  /* 0x0000000000007941 */ /* 0x000fea0003800200 */
.L_x_36:
[----:B------:R-:W0:Y:S01]  /*0820*/  LDC R6, c[0x0][0x3b4] ;  /* 0x0000ed00ff067b82 */ /* 0x000e220000000800 */
[----:B------:R-:W1:Y:S01]  /*0830*/  LDCU UR4, c[0x0][0x39c] ;  /* 0x00007380ff0477ac */ /* 0x000e620008000800 */
[----:B------:R-:W-:Y:S01]  /*0840*/  @!P0 IMAD.IADD R15, R15, 0x1, -R12 ;  /* 0x000000010f0f8824 */ /* 0x000fe200078e0a0c */
[----:B------:R-:W-:Y:S01]  /*0850*/  @!P1 IADD3 R17, PT, PT, R17, -R14, RZ ;  /* 0x8000000e11119210 */ /* 0x000fe20007ffe0ff */
[----:B------:R-:W-:Y:S01]  /*0860*/  @!P0 VIADD R11, R11, 0x1 ;  /* 0x000000010b0b8836 */ /* 0x000fe20000000000 */
[----:B------:R-:W-:Y:S01]  /*0870*/  BSSY.RECONVERGENT B0, `(.L_x_38) ;  /* 0x0000033000007945 */ /* 0x000fe20003800200 */
[----:B------:R-:W-:Y:S01]  /*0880*/  @!P1 VIADD R10, R10, 0x1 ;  /* 0x000000010a0a9836 */ /* 0x000fe20000000000 */
[----:B------:R-:W-:Y:S01]  /*0890*/  ISETP.GE.U32.AND P2, PT, R15, R12, PT ;  /* 0x0000000c0f00720c */ /* 0x000fe20003f46070 */
[----:B------:R-:W2:Y:S01]  /*08a0*/  LDC R7, c[0x0][0x3bc] ;  /* 0x0000ef00ff077b82 */ /* 0x000ea20000000800 */
[----:B------:R-:W-:Y:S02]  /*08b0*/  ISETP.GE.U32.AND P3, PT, R17, R14, PT ;  /* 0x0000000e1100720c */ /* 0x000fe40003f66070 */
[----:B------:R-:W-:-:S02]  /*08c0*/  LOP3.LUT R14, R4, R9, RZ, 0x3c, !PT ;  /* 0x00000009040e7212 */ /* 0x000fc400078e3cff */
[----:B------:R-:W-:Y:S02]  /*08d0*/  ISETP.NE.AND P1, PT, R9, RZ, PT ;  /* 0x000000ff0900720c */ /* 0x000fe40003f25270 */
[----:B------:R-:W-:Y:S01]  /*08e0*/  ISETP.GE.AND P4, PT, R14, RZ, PT ;  /* 0x000000ff0e00720c */ /* 0x000fe20003f86270 */
[----:B------:R-:W3:Y:S01]  /*08f0*/  LDC R12, c[0x0][0x3c0] ;  /* 0x0000f000ff0c7b82 */ /* 0x000ee20000000800 */
[----:B------:R-:W-:Y:S01]  /*0900*/  LOP3.LUT R14, R2, R13, RZ, 0x3c, !PT ;  /* 0x0000000d020e7212 */ /* 0x000fe200078e3cff */
[----:B-1----:R-:W-:Y:S02]  /*0910*/  UIADD3 UR4, UPT, UPT, UR4, -0x1, URZ ;  /* 0xffffffff04047890 */ /* 0x002fe4000fffe0ff */
[----:B------:R-:W-:Y:S01]  /*0920*/  @P2 VIADD R11, R11, 0x1 ;  /* 0x000000010b0b2836 */ /* 0x000fe20000000000 */
[----:B------:R-:W-:Y:S01]  /*0930*/  ISETP.NE.AND P0, PT, R13, RZ, PT ;  /* 0x000000ff0d00720c */ /* 0x000fe20003f05270 */
[----:B------:R-:W-:Y:S01]  /*0940*/  @P3 VIADD R10, R10, 0x1 ;  /* 0x000000010a0a3836 */ /* 0x000fe20000000000 */
[----:B------:R-:W-:Y:S01]  /*0950*/  ISETP.GE.AND P3, PT, R14, RZ, PT ;  /* 0x000000ff0e00720c */ /* 0x000fe20003f66270 */
[----:B0-----:R-:W-:-:S04]  /*0960*/  IMAD R15, R6, UR4, RZ ;  /* 0x00000004060f7c24 */ /* 0x001fc8000f8e02ff */
[----:B------:R-:W-:Y:S02]  /*0970*/  @!P4 IADD3 R10, PT, PT, -R10, RZ, RZ ;  /* 0x000000ff0a0ac210 */ /* 0x000fe40007ffe1ff */
[----:B------:R-:W-:Y:S02]  /*0980*/  ISETP.GT.AND P2, PT, R4, R15, PT ;  /* 0x0000000f0400720c */ /* 0x000fe40003f44270 */
[----:B------:R-:W-:Y:S01]  /*0990*/  @!P1 LOP3.LUT R10, RZ, R9, RZ, 0x33, !PT ;  /* 0x00000009ff0a9212 */ /* 0x000fe200078e33ff */
[----:B------:R-:W-:-:S03]  /*09a0*/  IMAD.MOV.U32 R9, RZ, RZ, R11 ;  /* 0x000000ffff097224 */ /* 0x000fc600078e000b */
[----:B--2---:R-:W-:Y:S01]  /*09b0*/  VIADDMNMX R6, R10, 0x1, R7, PT ;  /* 0x000000010a067846 */ /* 0x004fe20003800107 */
[----:B------:R-:W-:Y:S02]  /*09c0*/  @!P3 IMAD.MOV R9, RZ, RZ, -R9 ;  /* 0x000000ffff09b224 */ /* 0x000fe400078e0a09 */
[----:B------:R-:W-:-:S04]  /*09d0*/  IMAD.MOV.U32 R7, RZ, RZ, RZ ;  /* 0x000000ffff077224 */ /* 0x000fc800078e00ff */
[----:B---3--:R-:W-:Y:S05]  /*09e0*/  @!P2 BRA `(.L_x_39) ;  /* 0x00000000006ca947 */ /* 0x008fea0003800000 */
[----:B------:R-:W0:Y:S01]  /*09f0*/  LDC R7, c[0x0][0x3ac] ;  /* 0x0000eb00ff077b82 */ /* 0x000e220000000800 */
[----:B------:R-:W-:-:S05]  /*0a00*/  LOP3.LUT R15, RZ, R15, RZ, 0x33, !PT ;  /* 0x0000000fff0f7212 */ /* 0x000fca00078e33ff */
[----:B------:R-:W-:Y:S01]  /*0a10*/  IMAD.IADD R14, R4, 0x1, R15 ;  /* 0x00000001040e7824 */ /* 0x000fe200078e020f */
[----:B0-----:R-:W-:-:S04]  /*0a20*/  IABS R17, R7 ;  /* 0x0000000700117213 */ /* 0x001fc80000000000 */
[----:B------:R-:W0:Y:S08]  /*0a30*/  I2F.RP R16, R17 ;  /* 0x0000001100107306 */ /* 0x000e300000209400 */
[----:B0-----:R-:W0:Y:S02]  /*0a40*/  MUFU.RCP R16, R16 ;  /* 0x0000001000107308 */ /* 0x001e240000001000 */
[----:B0-----:R-:W-:-:S02]  /*0a50*/  IADD3 R10, PT, PT, R16, 0xffffffe, RZ ;  /* 0x0ffffffe100a7810 */ /* 0x001fc40007ffe0ff */
[----:B------:R-:W-:-:S04]  /*0a60*/  IABS R16, R14 ;  /* 0x0000000e00107213 */ /* 0x000fc80000000000 */
[----:B------:R0:W1:Y:S01]  /*0a70*/  F2I.FTZ.U32.TRUNC.NTZ R11, R10 ;  /* 0x0000000a000b7305 */ /* 0x000062000021f000 */
[----:B------:R-:W-:-:S04]  /*0a80*/  LOP3.LUT R14, R14, R7, RZ, 0x3c, !PT ;  /* 0x000000070e0e7212 */ /* 0x000fc800078e3cff */
        /* <DEDUP_REMOVED lines=17> */
.L_x_39:
[----:B------:R-:W-:Y:S05]  /*0ba0*/  BSYNC.RECONVERGENT B0 ;  /* 0x0000000000007941 */ /* 0x000fea0003800200 */
.L_x_38:
[----:B------:R-:W-:Y:S01]  /*0bb0*/  ISETP.GE.AND P1, PT, R7, R6, PT ;  /* 0x000000060700720c */ /* 0x000fe20003f26270 */
[----:B------:R-:W-:Y:S01]  /*0bc0*/  BSSY.RECONVERGENT B2, `(.L_x_40) ;  /* 0x0000251000027945 */ /* 0x000fe20003800200 */
[----:B------:R-:W-:Y:S02]  /*0bd0*/  @!P0 LOP3.LUT R9, RZ, R13, RZ, 0x33, !PT ;  /* 0x0000000dff098212 */ /* 0x000fe400078e33ff */
[----:B------:R-:W-:Y:S02]  /*0be0*/  MOV R22, RZ ;  /* 0x000000ff00167202 */ /* 0x000fe40000000f00 */
[----:B------:R-:W-:-:S07]  /*0bf0*/  VIADDMNMX R10, R9, 0x1, R12, PT ;  /* 0x00000001090a7846 */ /* 0x000fce000380010c */
[----:B------:R-:W-:Y:S05]  /*0c00*/  @P1 BRA `(.L_x_41) ;  /* 0x0000002400301947 */ /* 0x000fea0003800000 */
[----:B------:R-:W0:Y:S01]  /*0c10*/  LDC.64 R14, c[0x0][0x390] ;  /* 0x0000e400ff0e7b82 */ /* 0x000e220000000a00 */
[----:B------:R-:W-:Y:S02]  /*0c20*/  HFMA2 R22, -RZ, RZ, 0, 0 ;  /* 0x00000000ff167431 */ /* 0x000fe400000001ff */
[----:B0-----:R-:W-:-:S05]  /*0c30*/  IMAD R11, R15, R14, RZ ;  /* 0x0000000e0f0b7224 */ /* 0x001fca00078e02ff */
[----:B------:R-:W-:-:S04]  /*0c40*/  IABS R17, R11 ;  /* 0x0000000b00117213 */ /* 0x000fc80000000000 */
[----:B------:R-:W0:Y:S08]  /*0c50*/  I2F.RP R9, R17 ;  /* 0x0000001100097306 */ /* 0x000e300000209400 */
[----:B0-----:R-:W0:Y:S02]  /*0c60*/  MUFU.RCP R9, R9 ;  /* 0x0000000900097308 */ /* 0x001e240000001000 */
[----:B0-----:R-:W-:-:S06]  /*0c70*/  VIADD R14, R9, 0xffffffe ;  /* 0x0ffffffe090e7836 */ /* 0x001fcc0000000000 */
[----:B------:R0:W1:Y:S02]  /*0c80*/  F2I.FTZ.U32.TRUNC.NTZ R15, R14 ;  /* 0x0000000e000f7305 */ /* 0x000064000021f000 */
[----:B0-----:R-:W-:Y:S02]  /*0c90*/  IMAD.MOV.U32 R14, RZ, RZ, RZ ;  /* 0x000000ffff0e7224 */ /* 0x001fe400078e00ff */
[----:B-1----:R-:W-:-:S04]  /*0ca0*/  IMAD.MOV R12, RZ, RZ, -R15 ;  /* 0x000000ffff0c7224 */ /* 0x002fc800078e0a0f */
        /* <DEDUP_REMOVED lines=9> */
[-C--:B------:R-:W-:Y:S01]  /*0d40*/  @!P1 IADD3 R8, PT, PT, R8, -R17.reuse, RZ ;  /* 0x8000001108089210 */ /* 0x080fe20007ffe0ff */
[----:B------:R-:W-:Y:S01]  /*0d50*/  @!P1 VIADD R9, R9, 0x1 ;  /* 0x0000000109099836 */ /* 0x000fe20000000000 */
[----:B------:R-:W-:Y:S02]  /*0d60*/  ISETP.NE.AND P1, PT, R11, RZ, PT ;  /* 0x000000ff0b00720c */ /* 0x000fe40003f25270 */
[----:B------:R-:W-:Y:S02]  /*0d70*/  ISETP.GE.U32.AND P0, PT, R8, R17, PT ;  /* 0x000000110800720c */ /* 0x000fe40003f06070 */
[----:B------:R-:W-:-:S04]  /*0d80*/  LOP3.LUT R8, R0, R11, RZ, 0x3c, !PT ;  /* 0x0000000b00087212 */ /* 0x000fc800078e3cff */
[----:B------:R-:W-:Y:S01]  /*0d90*/  ISETP.GE.AND P2, PT, R8, RZ, PT ;  /* 0x000000ff0800720c */ /* 0x000fe20003f46270 */
[----:B------:R-:W-:-:S06]  /*0da0*/  IMAD.MOV R8, RZ, RZ, -R5 ;  /* 0x000000ffff087224 */ /* 0x000fcc00078e0a05 */
[----:B------:R-:W-:-:S06]  /*0db0*/  @P0 VIADD R9, R9, 0x1 ;  /* 0x0000000109090836 */ /* 0x000fcc0000000000 */
[----:B------:R-:W-:Y:S01]  /*0dc0*/  @!P2 IMAD.MOV R9, RZ, RZ, -R9 ;  /* 0x000000ffff09a224 */ /* 0x000fe200078e0a09 */
[----:B------:R-:W-:Y:S01]  /*0dd0*/  @!P1 LOP3.LUT R9, RZ, R11, RZ, 0x33, !PT ;  /* 0x0000000bff099212 */ /* 0x000fe200078e33ff */
[----:B------:R-:W-:Y:S02]  /*0de0*/  IMAD R11, R13, R8, R2 ;  /* 0x000000080d0b7224 */ /* 0x000fe400078e0202 */
[----:B------:R-:W-:-:S07]  /*0df0*/  IMAD.IADD R13, R2, 0x1, -R15 ;  /* 0x00000001020d7824 */ /* 0x000fce00078e0a0f */
.L_x_59:
        /* <DEDUP_REMOVED lines=15> */
[----:B0-----:R-:W-:Y:S01]  /*0ef0*/  MOV R14, RZ ;  /* 0x000000ff000e7202 */ /* 0x001fe20000000f00 */
[----:B-1----:R-:W-:-:S04]  /*0f00*/  IMAD.MOV R21, RZ, RZ, -R15 ;  /* 0x000000ffff157224 */ /* 0x002fc800078e0a0f */
[----:B------:R-:W-:Y:S01]  /*0f10*/  IMAD R17, R21, R18, RZ ;  /* 0x0000001215117224 */ /* 0x000fe200078e02ff */
[----:B------:R-:W-:-:S03]  /*0f20*/  IABS R21, R16 ;  /* 0x0000001000157213 */ /* 0x000fc60000000000 */
[----:B------:R-:W-:-:S04]  /*0f30*/  IMAD.HI.U32 R15, R15, R17, R14 ;  /* 0x000000110f0f7227 */ /* 0x000fc800078e000e */
[----:B------:R-:W-:Y:S02]  /*0f40*/  IMAD.IADD R14, R10, 0x1, -R5 ;  /* 0x000000010a0e7824 */ /* 0x000fe400078e0a05 */
[----:B------:R-:W-:-:S03]  /*0f50*/  IMAD.HI.U32 R20, R15, R21, RZ ;  /* 0x000000150f147227 */ /* 0x000fc600078e00ff */
[----:B------:R-:W-:Y:S01]  /*0f60*/  LOP3.LUT R14, R14, 0x3, RZ, 0xc0, !PT ;  /* 0x000000030e0e7812 */ /* 0x000fe200078ec0ff */
[----:B------:R-:W-:Y:S02]  /*0f70*/  IMAD.MOV R8, RZ, RZ, -R20 ;  /* 0x000000ffff087224 */ /* 0x000fe400078e0a14 */
[----:B------:R-:W-:Y:S01]  /*0f80*/  IMAD.MOV.U32 R17, RZ, RZ, R5 ;  /* 0x000000ffff117224 */ /* 0x000fe200078e0005 */
[----:B------:R-:W-:Y:S01]  /*0f90*/  ISETP.NE.AND P3, PT, R14, RZ, PT ;  /* 0x000000ff0e00720c */ /* 0x000fe20003f65270 */
[----:B------:R-:W-:-:S05]  /*0fa0*/  IMAD R21, R18, R8, R21 ;  /* 0x0000000812157224 */ /* 0x000fca00078e0215 */
[----:B------:R-:W-:-:S13]  /*0fb0*/  ISETP.GT.U32.AND P1, PT, R18, R21, PT ;  /* 0x000000151200720c */ /* 0x000fda0003f24070 */
[----:B------:R-:W-:-:S04]  /*0fc0*/  @!P1 IMAD.IADD R21, R21, 0x1, -R18 ;  /* 0x0000000115159824 */ /* 0x000fc800078e0a12 */
[----:B------:R-:W-:Y:S01]  /*0fd0*/  IMAD.IADD R8, R21, 0x1, -R18 ;  /* 0x0000000115087824 */ /* 0x000fe200078e0a12 */
[----:B------:R-:W-:-:S04]  /*0fe0*/  ISETP.GT.U32.AND P0, PT, R18, R21, PT ;  /* 0x000000151200720c */ /* 0x000fc80003f04070 */
[----:B------:R-:W-:Y:S02]  /*0ff0*/  SEL R8, R8, R21, !P0 ;  /* 0x0000001508087207 */ /* 0x000fe40004000000 */
[----:B------:R-:W-:Y:S02]  /*1000*/  ISETP.NE.AND P0, PT, R19, RZ, PT ;  /* 0x000000ff1300720c */ /* 0x000fe40003f05270 */
[----:B------:R-:W-:-:S04]  /*1010*/  @!P2 IADD3 R8, PT, PT, -R8, RZ, RZ ;  /* 0x000000ff0808a210 */ /* 0x000fc80007ffe1ff */
        /* <DEDUP_REMOVED lines=17> */
[----:B------:R-:W-:-:S05]  /*1130*/  IMAD.HI.U32 R14, R14, R26, RZ ;  /* 0x0000001a0e0e7227 */ /* 0x000fca00078e00ff */
[----:B------:R-:W-:-:S05]  /*1140*/  IADD3 R25, PT, PT, -R14, RZ, RZ ;  /* 0x000000ff0e197210 */ /* 0x000fca0007ffe1ff */
[----:B------:R-:W-:Y:S01]  /*1150*/  IMAD R26, R17, R25, R26 ;  /* 0x00000019111a7224 */ /* 0x000fe200078e021a */
[----:B------:R-:W-:-:S04]  /*1160*/  LOP3.LUT R25, RZ, R24, RZ, 0x33, !PT ;  /* 0x00000018ff197212 */ /* 0x000fc800078e33ff */
        /* <DEDUP_REMOVED lines=18> */
[----:B------:R-:W-:Y:S01]  /*1290*/  IADD3 R15, PT, PT, R20, 0x1, RZ ;  /* 0x00000001140f7810 */ /* 0x000fe20007ffe0ff */
[----:B------:R-:W2:Y:S02]  /*12a0*/  LDCU UR8, c[0x0][0x3bc] ;  /* 0x00007780ff0877ac */ /* 0x000ea40008000800 */
[----:B------:R-:W-:Y:S01]  /*12b0*/  @P5 VIADD R14, R14, 0x1 ;  /* 0x000000010e0e5836 */ /* 0x000fe20000000000 */
[----:B------:R-:W-:Y:S01]  /*12c0*/  ISETP.GE.AND P5, PT, R24, RZ, PT ;  /* 0x000000ff1800720c */ /* 0x000fe20003fa6270 */
[----:B------:R-:W3:Y:S01]  /*12d0*/  LDCU UR9, c[0x0][0x3c0] ;  /* 0x00007800ff0977ac */ /* 0x000ee20008000800 */
[----:B------:R-:W-:Y:S01]  /*12e0*/  SEL R24, R15, R20, !P1 ;  /* 0x000000140f187207 */ /* 0x000fe20004800000 */
[----:B------:R-:W-:-:S02]  /*12f0*/  IMAD.MOV.U32 R26, RZ, RZ, R14 ;  /* 0x000000ffff1a7224 */ /* 0x000fc400078e000e */
[----:B------:R-:W4:Y:S02]  /*1300*/  LDC.64 R14, c[0x0][0x388] ;  /* 0x0000e200ff0e7b82 */ /* 0x000f240000000a00 */
[----:B------:R-:W-:-:S04]  /*1310*/  @P4 VIADD R24, R24, 0x1 ;  /* 0x0000000118184836 */ /* 0x000fc80000000000 */
[----:B------:R-:W-:Y:S02]  /*1320*/  @!P6 IMAD.MOV R24, RZ, RZ, -R24 ;  /* 0x000000ffff18e224 */ /* 0x000fe400078e0a18 */
[----:B------:R-:W-:-:S03]  /*1330*/  @!P5 IADD3 R26, PT, PT, -R26, RZ, RZ ;  /* 0x000000ff1a1ad210 */ /* 0x000fc60007ffe1ff */
[----:B------:R-:W-:Y:S02]  /*1340*/  SEL R24, R23, R24, !P0 ;  /* 0x0000001817187207 */ /* 0x000fe40004000000 */
[----:B------:R-:W-:-:S03]  /*1350*/  SEL R25, R25, R26, !P3 ;  /* 0x0000001a19197207 */ /* 0x000fc60005800000 */
[----:B0-----:R-:W-:-:S04]  /*1360*/  IMAD R24, R9, UR4, R24 ;  /* 0x0000000409187c24 */ /* 0x001fc8000f8e0218 */
[----:B-1----:R-:W-:-:S04]  /*1370*/  IMAD R24, R24, UR5, R25 ;  /* 0x0000000518187c24 */ /* 0x002fc8000f8e0219 */
[----:B--2---:R-:W-:-:S04]  /*1380*/  IMAD R24, R24, UR8, R7 ;  /* 0x0000000818187c24 */ /* 0x004fc8000f8e0207 */
[----:B---3--:R-:W-:-:S04]  /*1390*/  IMAD R17, R24, UR9, R5 ;  /* 0x0000000918117c24 */ /* 0x008fc8000f8e0205 */
[----:B----4-:R-:W-:-:S06]  /*13a0*/  IMAD.WIDE R14, R17, 0x4, R14 ;  /* 0x00000004110e7825 */ /* 0x010fcc00078e020e */
[----:B------:R-:W2:Y:S02]  /*13b0*/  LDG.E R15, desc[UR6][R14.64] ;  /* 0x000000060e0f7981 */ /* 0x000ea4000c1e1900 */
[----:B--2---:R-:W-:-:S07]  /*13c0*/  IMAD.IADD R22, R22, 0x1, R15 ;  /* 0x0000000116167824 */ /* 0x004fce00078e020f */
.L_x_47:
[----:B------:R-:W-:Y:S05]  /*13d0*/  BSYNC.RECONVERGENT B3 ;  /* 0x0000000000037941 */ /* 0x000fea0003800200 */
.L_x_46:
        /* <DEDUP_REMOVED lines=30> */
[----:B------:R-:W-:Y:S02]  /*15c0*/  @!P4 IADD3 R28, PT, PT, -R28, RZ, RZ ;  /* 0x000000ff1c1cc210 */ /* 0x000fe40007ffe1ff */
[----:B------:R-:W-:-:S04]  /*15d0*/  LOP3.LUT R15, RZ, R24, RZ, 0x33, !PT ;  /* 0x00000018ff0f7212 */ /* 0x000fc800078e33ff */
        /* <DEDUP_REMOVED lines=15> */
[----:B------:R-:W-:-:S02]  /*16d0*/  SEL R24, R17, R20, !P1 ;  /* 0x0000001411187207 */ /* 0x000fc40004800000 */
[----:B------:R-:W-:Y:S01]  /*16e0*/  SHF.R.S32.HI R17, RZ, 0x1f, R5 ;  /* 0x0000001fff117819 */ /* 0x000fe20000011405 */
[----:B------:R-:W3:Y:S02]  /*16f0*/  LDCU UR9, c[0x0][0x3c0] ;  /* 0x00007800ff0977ac */ /* 0x000ee40008000800 */
[----:B------:R-:W-:-:S05]  /*1700*/  @P4 VIADD R24, R24, 0x1 ;  /* 0x0000000118184836 */ /* 0x000fca0000000000 */
[----:B------:R-:W-:Y:S01]  /*1710*/  @!P6 IADD3 R24, PT, PT, -R24, RZ, RZ ;  /* 0x000000ff1818e210 */ /* 0x000fe20007ffe1ff */
[----:B------:R-:W-:-:S03]  /*1720*/  @!P5 IMAD.MOV R14, RZ, RZ, -R14 ;  /* 0x000000ffff0ed224 */ /* 0x000fc600078e0a0e */
[----:B------:R-:W-:Y:S02]  /*1730*/  SEL R24, R23, R24, !P0 ;  /* 0x0000001817187207 */ /* 0x000fe40004000000 */
[----:B------:R-:W-:-:S03]  /*1740*/  SEL R14, R15, R14, !P2 ;  /* 0x0000000e0f0e7207 */ /* 0x000fc60005000000 */
[----:B0-----:R-:W-:-:S04]  /*1750*/  IMAD R15, R9, UR4, R24 ;  /* 0x00000004090f7c24 */ /* 0x001fc8000f8e0218 */
[----:B-1----:R-:W-:Y:S01]  /*1760*/  IMAD R14, R15, UR5, R14 ;  /* 0x000000050f0e7c24 */ /* 0x002fe2000f8e020e */
[----:B------:R-:W0:Y:S03]  /*1770*/  LDCU.64 UR4, c[0x0][0x388] ;  /* 0x00007100ff0477ac */ /* 0x000e260008000a00 */
[----:B--2---:R-:W-:-:S04]  /*1780*/  IMAD R14, R14, UR8, R7 ;  /* 0x000000080e0e7c24 */ /* 0x004fc8000f8e0207 */
[----:B---3--:R-:W-:-:S05]  /*1790*/  IMAD R14, R14, UR9, RZ ;  /* 0x000000090e0e7c24 */ /* 0x008fca000f8e02ff */
[----:B------:R-:W-:-:S04]  /*17a0*/  IADD3 R15, P2, PT, R14, R5, RZ ;  /* 0x000000050e0f7210 */ /* 0x000fc80007f5e0ff */
[----:B------:R-:W-:Y:S02]  /*17b0*/  LEA.HI.X.SX32 R24, R14, R17, 0x1, P2 ;  /* 0x000000110e187211 */ /* 0x000fe400010f0eff */
[----:B0-----:R-:W-:-:S04]  /*17c0*/  LEA R14, P2, R15, UR4, 0x2 ;  /* 0x000000040f0e7c11 */ /* 0x001fc8000f8410ff */
[----:B------:R-:W-:-:S06]  /*17d0*/  LEA.HI.X R15, R15, UR5, R24, 0x2, P2 ;  /* 0x000000050f0f7c11 */ /* 0x000fcc00090f1418 */
[----:B------:R-:W2:Y:S02]  /*17e0*/  LDG.E R15, desc[UR6][R14.64+0x4] ;  /* 0x000004060e0f7981 */ /* 0x000ea4000c1e1900 */
[----:B--2---:R-:W-:-:S07]  /*17f0*/  IMAD.IADD R22, R22, 0x1, R15 ;  /* 0x0000000116167824 */ /* 0x004fce00078e020f */
.L_x_49:
[----:B------:R-:W-:Y:S05]  /*1800*/  BSYNC.RECONVERGENT B3 ;  /* 0x0000000000037941 */ /* 0x000fea0003800200 */
.L_x_48:
        /* <DEDUP_REMOVED lines=20> */
[----:B------:R-:W-:Y:S02]  /*1950*/  IMAD R15, R26, R17, R15 ;  /* 0x000000111a0f7224 */ /* 0x000fe400078e020f */
[----:B------:R-:W-:-:S03]  /*1960*/  IMAD.MOV.U32 R17, RZ, RZ, R24 ;  /* 0x000000ffff117224 */ /* 0x000fc600078e0018 */
[----:B------:R-:W-:-:S13]  /*1970*/  ISETP.GT.U32.AND P2, PT, R26, R15, PT ;  /* 0x0000000f1a00720c */ /* 0x000fda0003f44070 */
[----:B------:R-:W-:-:S05]  /*1980*/  @!P2 IMAD.IADD R15, R15, 0x1, -R26 ;  /* 0x000000010f0fa824 */ /* 0x000fca00078e0a1a */
[----:B------:R-:W-:Y:S02]  /*1990*/  ISETP.GT.U32.AND P3, PT, R26, R15, PT ;  /* 0x0000000f1a00720c */ /* 0x000fe40003f64070 */
[----:B------:R-:W-:-:S04]  /*19a0*/  IADD3 R28, PT, PT, R15, -R26, RZ ;  /* 0x8000001a0f1c7210 */ /* 0x000fc80007ffe0ff */
        /* <DEDUP_REMOVED lines=12> */
[----:B------:R-:W1:Y:S01]  /*1a70*/  LDCU UR5, c[0x0][0x3a0] ;  /* 0x00007400ff0577ac */ /* 0x000e620008000800 */
[----:B------:R-:W-:Y:S02]  /*1a80*/  LOP3.LUT R25, R12, R25, RZ, 0x3c, !PT ;  /* 0x000000190c197212 */ /* 0x000fe400078e3cff */
[----:B------:R-:W-:Y:S01]  /*1a90*/  @!P2 IADD3 R14, PT, PT, R14, 0x1, RZ ;  /* 0x000000010e0ea810 */ /* 0x000fe20007ffe0ff */
[----:B------:R-:W2:Y:S01]  /*1aa0*/  LDCU UR8, c[0x0][0x3bc] ;  /* 0x00007780ff0877ac */ /* 0x000ea20008000800 */
[----:B------:R-:W-:Y:S01]  /*1ab0*/  ISETP.GE.AND P1, PT, R25, RZ, PT ;  /* 0x000000ff1900720c */ /* 0x000fe20003f26270 */
[----:B------:R-:W-:Y:S01]  /*1ac0*/  @P6 VIADD R20, R20, 0x1 ;  /* 0x0000000114146836 */ /* 0x000fe20000000000 */
[----:B------:R-:W-:Y:S01]  /*1ad0*/  SHF.R.S32.HI R17, RZ, 0x1f, R5 ;  /* 0x0000001fff117819 */ /* 0x000fe20000011405 */
[----:B------:R-:W3:Y:S02]  /*1ae0*/  LDCU UR9, c[0x0][0x3c0] ;  /* 0x00007800ff0977ac */ /* 0x000ee40008000800 */
[----:B------:R-:W-:-:S02]  /*1af0*/  @P5 VIADD R14, R14, 0x1 ;  /* 0x000000010e0e5836 */ /* 0x000fc40000000000 */
[----:B------:R-:W-:-:S05]  /*1b00*/  @!P4 IMAD.MOV R20, RZ, RZ, -R20 ;  /* 0x000000ffff14c224 */ /* 0x000fca00078e0a14 */
[----:B------:R-:W-:Y:S01]  /*1b10*/  SEL R20, R23, R20, !P0 ;  /* 0x0000001417147207 */ /* 0x000fe20004000000 */
[----:B------:R-:W-:-:S04]  /*1b20*/  @!P1 IMAD.MOV R14, RZ, RZ, -R14 ;  /* 0x000000ffff0e9224 */ /* 0x000fc800078e0a0e */
[----:B0-----:R-:W-:Y:S01]  /*1b30*/  IMAD R15, R9, UR4, R20 ;  /* 0x00000004090f7c24 */ /* 0x001fe2000f8e0214 */
[----:B------:R-:W-:-:S05]  /*1b40*/  SEL R14, R27, R14, !P3 ;  /* 0x0000000e1b0e7207 */ /* 0x000fca0005800000 */
        /* <DEDUP_REMOVED lines=8> */
[----:B------:R-:W2:Y:S01]  /*1bd0*/  LDG.E R15, desc[UR6][R14.64+0x8] ;  /* 0x000008060e0f7981 */ /* 0x000ea2000c1e1900 */
[----:B------:R-:W-:Y:S01]  /*1be0*/  IMAD.MOV.U32 R17, RZ, RZ, R24 ;  /* 0x000000ffff117224 */ /* 0x000fe200078e0018 */
[----:B--2---:R-:W-:-:S07]  /*1bf0*/  IADD3 R22, PT, PT, R22, R15, RZ ;  /* 0x0000000f16167210 */ /* 0x004fce0007ffe0ff */
.L_x_45:
[----:B------:R-:W-:Y:S05]  /*1c00*/  BSYNC.RECONVERGENT B0 ;  /* 0x0000000000007941 */ /* 0x000fea0003800200 */
.L_x_44:
        /* <DEDUP_REMOVED lines=14> */
.L_x_58:
        /* <DEDUP_REMOVED lines=39> */
[----:B0-----:R-:W-:-:S04]  /*1f60*/  IABS R26, R25 ;  /* 0x00000019001a7213 */ /* 0x001fc80000000000 */
        /* <DEDUP_REMOVED lines=9> */
[----:B------:R-:W-:Y:S02]  /*2000*/  IABS R14, R16 ;  /* 0x00000010000e7213 */ /* 0x000fe40000000000 */
[----:B------:R-:W-:-:S03]  /*2010*/  LOP3.LUT R15, R16, R25, RZ, 0x3c, !PT ;  /* 0x00000019100f7212 */ /* 0x000fc600078e3cff */
[----:B------:R-:W-:Y:S01]  /*2020*/  IMAD.HI.U32 R23, R23, R14, RZ ;  /* 0x0000000e17177227 */ /* 0x000fe200078e00ff */
[----:B------:R-:W-:-:S03]  /*2030*/  ISETP.GE.AND P3, PT, R15, RZ, PT ;  /* 0x000000ff0f00720c */ /* 0x000fc60003f66270 */
[----:B------:R-:W-:-:S04]  /*2040*/  IMAD.MOV R15, RZ, RZ, -R23 ;  /* 0x000000ffff0f7224 */ /* 0x000fc800078e0a17 */
[----:B------:R-:W-:-:S05]  /*2050*/  IMAD R15, R26, R15, R14 ;  /* 0x0000000f1a0f7224 */ /* 0x000fca00078e020e */
[----:B------:R-:W-:-:S13]  /*2060*/  ISETP.GT.U32.AND P1, PT, R26, R15, PT ;  /* 0x0000000f1a00720c */ /* 0x000fda0003f24070 */
[----:B------:R-:W-:Y:S01]  /*2070*/  @!P1 IMAD.IADD R15, R15, 0x1, -R26 ;  /* 0x000000010f0f9824 */ /* 0x000fe200078e0a1a */
[----:B------:R-:W-:Y:S02]  /*2080*/  @!P1 IADD3 R23, PT, PT, R23, 0x1, RZ ;  /* 0x0000000117179810 */ /* 0x000fe40007ffe0ff */
[----:B------:R-:W-:Y:S02]  /*2090*/  ISETP.NE.AND P1, PT, R25, RZ, PT ;  /* 0x000000ff1900720c */ /* 0x000fe40003f25270 */
[----:B------:R-:W-:Y:S02]  /*20a0*/  ISETP.GE.U32.AND P2, PT, R15, R26, PT ;  /* 0x0000001a0f00720c */ /* 0x000fe40003f46070 */
[----:B------:R-:W0:Y:S11]  /*20b0*/  LDC.64 R14, c[0x0][0x388] ;  /* 0x0000e200ff0e7b82 */ /* 0x000e360000000a00 */
[----:B------:R-:W-:-:S04]  /*20c0*/  @P2 VIADD R23, R23, 0x1 ;  /* 0x0000000117172836 */ /* 0x000fc80000000000 */
[----:B------:R-:W-:-:S04]  /*20d0*/  IMAD.MOV.U32 R26, RZ, RZ, R23 ;  /* 0x000000ffff1a7224 */ /* 0x000fc800078e0017 */
[----:B------:R-:W-:Y:S01]  /*20e0*/  @!P3 IMAD.MOV R26, RZ, RZ, -R26 ;  /* 0x000000ffff1ab224 */ /* 0x000fe200078e0a1a */
[----:B------:R-:W-:-:S05]  /*20f0*/  @!P1 LOP3.LUT R26, RZ, R25, RZ, 0x33, !PT ;  /* 0x00000019ff1a9212 */ /* 0x000fca00078e33ff */
[----:B-1----:R-:W-:-:S04]  /*2100*/  IMAD R23, R9, UR4, R26 ;  /* 0x0000000409177c24 */ /* 0x002fc8000f8e021a */
[----:B--2---:R-:W-:-:S04]  /*2110*/  IMAD R24, R23, UR5, R24 ;  /* 0x0000000517187c24 */ /* 0x004fc8000f8e0218 */
[----:B---3--:R-:W-:-:S04]  /*2120*/  IMAD R24, R24, UR8, R7 ;  /* 0x0000000818187c24 */ /* 0x008fc8000f8e0207 */
[----:B----4-:R-:W-:-:S04]  /*2130*/  IMAD R23, R24, UR9, R17 ;  /* 0x0000000918177c24 */ /* 0x010fc8000f8e0211 */
[----:B0-----:R-:W-:-:S06]  /*2140*/  IMAD.WIDE R14, R23, 0x4, R14 ;  /* 0x00000004170e7825 */ /* 0x001fcc00078e020e */
[----:B------:R-:W2:Y:S02]  /*2150*/  LDG.E R15, desc[UR6][R14.64] ;  /* 0x000000060e0f7981 */ /* 0x000ea4000c1e1900 */
[----:B--2---:R-:W-:-:S07]  /*2160*/  IMAD.IADD R22, R22, 0x1, R15 ;  /* 0x0000000116167824 */ /* 0x004fce00078e020f */
.L_x_51:
[----:B------:R-:W-:Y:S05]  /*2170*/  BSYNC.RECONVERGENT B0 ;  /* 0x0000000000007941 */ /* 0x000fea0003800200 */
.L_x_50:
        /* <DEDUP_REMOVED lines=65> */
[----:B--2---:R-:W-:Y:S01]  /*2590*/  IMAD R24, R15, UR5, R24 ;  /* 0x000000050f187c24 */ /* 0x004fe2000f8e0218 */
[----:B------:R-:W0:Y:S01]  /*25a0*/  LDCU.64 UR4, c[0x0][0x388] ;  /* 0x00007100ff0477ac */ /* 0x000e220008000a00 */
[----:B------:R-:W-:Y:S02]  /*25b0*/  SHF.R.S32.HI R15, RZ, 0x1f, R17 ;  /* 0x0000001fff0f7819 */ /* 0x000fe40000011411 */
[----:B---3--:R-:W-:-:S04]  /*25c0*/  IMAD R24, R24, UR8, R7 ;  /* 0x0000000818187c24 */ /* 0x008fc8000f8e0207 */
[----:B----4-:R-:W-:-:S05]  /*25d0*/  IMAD R24, R24, UR9, RZ ;  /* 0x0000000918187c24 */ /* 0x010fca000f8e02ff */
[----:B------:R-:W-:-:S04]  /*25e0*/  IADD3 R23, P1, PT, R24, R17, RZ ;  /* 0x0000001118177210 */ /* 0x000fc80007f3e0ff */
[----:B------:R-:W-:Y:S02]  /*25f0*/  LEA.HI.X.SX32 R24, R24, R15, 0x1, P1 ;  /* 0x0000000f18187211 */ /* 0x000fe400008f0eff */
[----:B0-----:R-:W-:-:S04]  /*2600*/  LEA R14, P1, R23, UR4, 0x2 ;  /* 0x00000004170e7c11 */ /* 0x001fc8000f8210ff */
[----:B------:R-:W-:-:S06]  /*2610*/  LEA.HI.X R15, R23, UR5, R24, 0x2, P1 ;  /* 0x00000005170f7c11 */ /* 0x000fcc00088f1418 */
[----:B------:R-:W2:Y:S02]  /*2620*/  LDG.E R15, desc[UR6][R14.64+0x4] ;  /* 0x000004060e0f7981 */ /* 0x000ea4000c1e1900 */
[----:B--2---:R-:W-:-:S07]  /*2630*/  IMAD.IADD R22, R22, 0x1, R15 ;  /* 0x0000000116167824 */ /* 0x004fce00078e020f */
.L_x_53:
[----:B------:R-:W-:Y:S05]  /*2640*/  BSYNC.RECONVERGENT B0 ;  /* 0x0000000000007941 */ /* 0x000fea0003800200 */
.L_x_52:
        /* <DEDUP_REMOVED lines=66> */
[----:B------:R-:W0:Y:S03]  /*2a70*/  LDCU.64 UR4, c[0x0][0x388] ;  /* 0x00007100ff0477ac */ /* 0x000e260008000a00 */
[----:B---3--:R-:W-:-:S04]  /*2a80*/  IMAD R24, R24, UR8, R7 ;  /* 0x0000000818187c24 */ /* 0x008fc8000f8e0207 */
[----:B----4-:R-:W-:-:S05]  /*2a90*/  IMAD R24, R24, UR9, RZ ;  /* 0x0000000918187c24 */ /* 0x010fca000f8e02ff */
[----:B------:R-:W-:Y:S02]  /*2aa0*/  SHF.R.S32.HI R14, RZ, 0x1f, R24 ;  /* 0x0000001fff0e7819 */ /* 0x000fe40000011418 */
[----:B------:R-:W-:-:S04]  /*2ab0*/  IADD3 R24, P1, PT, R24, R17, RZ ;  /* 0x0000001118187210 */ /* 0x000fc80007f3e0ff */
[----:B------:R-:W-:Y:S02]  /*2ac0*/  LEA.HI.X.SX32 R15, R17, R14, 0x1, P1 ;  /* 0x0000000e110f7211 */ /* 0x000fe400008f0eff */
[----:B0-----:R-:W-:-:S04]  /*2ad0*/  LEA R14, P1, R24, UR4, 0x2 ;  /* 0x00000004180e7c11 */ /* 0x001fc8000f8210ff */
[----:B------:R-:W-:-:S06]  /*2ae0*/  LEA.HI.X R15, R24, UR5, R15, 0x2, P1 ;  /* 0x00000005180f7c11 */ /* 0x000fcc00088f140f */
[----:B------:R-:W2:Y:S02]  /*2af0*/  LDG.E R15, desc[UR6][R14.64+0x8] ;  /* 0x000008060e0f7981 */ /* 0x000ea4000c1e1900 */
[----:B--2---:R-:W-:-:S07]  /*2b00*/  IMAD.IADD R22, R22, 0x1, R15 ;  /* 0x0000000116167824 */ /* 0x004fce00078e020f */
.L_x_55:
[----:B------:R-:W-:Y:S05]  /*2b10*/  BSYNC.RECONVERGENT B0 ;  /* 0x0000000000007941 */ /* 0x000fea0003800200 */
.L_x_54:
        /* <DEDUP_REMOVED lines=76> */
.L_x_57:
[----:B------:R-:W-:Y:S05]  /*2fe0*/  BSYNC.RECONVERGENT B0 ;  /* 0x0000000000007941 */ /* 0x000fea0003800200 */
.L_x_56:
        /* <DEDUP_REMOVED lines=10> */
.L_x_43:
[----:B------:R-:W-:Y:S05]  /*3090*/  BSYNC.RECONVERGENT B1 ;  /* 0x0000000000017941 */ /* 0x000fea0003800200 */
.L_x_42:
[----:B------:R-:W-:-:S05]  /*30a0*/  VIADD R7, R7, 0x1 ;  /* 0x0000000107077836 */ /* 0x000fca0000000000 */
[----:B------:R-:W-:-:S13]  /*30b0*/  ISETP.NE.AND P0, PT, R7, R6, PT ;  /* 0x000000060700720c */ /* 0x000fda0003f05270 */
[----:B------:R-:W-:Y:S05]  /*30c0*/  @P0 BRA `(.L_x_59) ;  /* 0xffffffdc004c0947 */ /* 0x000fea000383ffff */
.L_x_41:
[----:B------:R-:W-:Y:S05]  /*30d0*/  BSYNC.RECONVERGENT B2 ;  /* 0x0000000000027941 */ /* 0x000fea0003800200 */
.L_x_40:
[----:B------:R-:W0:Y:S01]  /*30e0*/  LDC.64 R4, c[0x0][0x3c8] ;  /* 0x0000f200ff047b82 */ /* 0x000e220000000a00 */
[----:B------:R-:W1:Y:S01]  /*30f0*/  LDCU UR4, c[0x0][0x380] ;  /* 0x00007000ff0477ac */ /* 0x000e620008000800 */
[----:B0-----:R-:W-:-:S04]  /*3100*/  IMAD.WIDE R4, R0, 0x4, R4 ;  /* 0x0000000400047825 */ /* 0x001fc800078e0204 */
[----:B------:R-:W-:Y:S01]  /*3110*/  IMAD.IADD R0, R3, 0x1, R0 ;  /* 0x0000000103007824 */ /* 0x000fe200078e0200 */
[----:B------:R0:W-:Y:S04]  /*3120*/  STG.E desc[UR6][R4.64], R22 ;  /* 0x0000001604007986 */ /* 0x0001e8000c101906 */
[----:B-1----:R-:W-:-:S13]  /*3130*/  ISETP.GE.AND P0, PT, R0, UR4, PT ;  /* 0x0000000400007c0c */ /* 0x002fda000bf06270 */
[----:B0-----:R-:W-:Y:S05]  /*3140*/  @!P0 BRA `(.L_x_60) ;  /* 0xffffffcc00d88947 */ /* 0x001fea000383ffff */
[----:B------:R-:W-:Y:S05]  /*3150*/  EXIT ;  /* 0x000000000000794d */ /* 0x000fea0003800000 */
.L_x_61:
        /* <DEDUP_REMOVED lines=10> */
.L_x_118:


//--------------------- .text._Z17im2col_gpu_kernelIiEviPKT_iiiiiiiiiiiiPS0_ --------------------------
	.section	.text._Z17im2col_gpu_kernelIiEviPKT_iiiiiiiiiiiiPS0_,"ax",@progbits
	.align	128
        .global         _Z17im2col_gpu_kernelIiEviPKT_iiiiiiiiiiiiPS0_
        .type           _Z17im2col_gpu_kernelIiEviPKT_iiiiiiiiiiiiPS0_,@function
        .size           _Z17im2col_gpu_kernelIiEviPKT_iiiiiiiiiiiiPS0_,(.L_x_119 - _Z17im2col_gpu_kernelIiEviPKT_iiiiiiiiiiiiPS0_)
        .other          _Z17im2col_gpu_kernelIiEviPKT_iiiiiiiiiiiiPS0_,@"STO_CUDA_ENTRY STV_DEFAULT"
_Z17im2col_gpu_kernelIiEviPKT_iiiiiiiiiiiiPS0_:
.text._Z17im2col_gpu_kernelIiEviPKT_iiiiiiiiiiiiPS0_:
        /* <DEDUP_REMOVED lines=8> */
[----:B------:R-:W0:Y:S02]  /*0080*/  LDC.64 R6, c[0x0][0x398] ;  /* 0x0000e600ff067b82 */ /* 0x000e240000000a00 */
[----:B0-----:R-:W-:-:S04]  /*0090*/  VIMNMX R0, PT, PT, R6, R7, PT ;  /* 0x0000000706007248 */ /* 0x001fc80003fe0100 */
[----:B------:R-:W-:-:S13]  /*00a0*/  ISETP.GE.AND P0, PT, R0, 0x1, PT ;  /* 0x000000010000780c */ /* 0x000fda0003f06270 */
[----:B------:R-:W-:Y:S05]  /*00b0*/  @!P0 EXIT ;  /* 0x000000000000894d */ /* 0x000fea0003800000 */
[----:B------:R-:W0:Y:S01]  /*00c0*/  LDC.64 R6, c[0x0][0x3b8] ;  /* 0x0000ee00ff067b82 */ /* 0x000e220000000a00 */
[----:B------:R-:W1:Y:S01]  /*00d0*/  LDCU UR4, c[0x0][0x370] ;  /* 0x00006e00ff0477ac */ /* 0x000e620008000800 */
[----:B------:R-:W2:Y:S01]  /*00e0*/  LDCU.64 UR6, c[0x0][0x358] ;  /* 0x00006b00ff0677ac */ /* 0x000ea20008000a00 */
[----:B------:R-:W3:Y:S01]  /*00f0*/  LDCU UR10, c[0x0][0x394] ;  /* 0x00007280ff0a77ac */ /* 0x000ee20008000800 */
[----:B-1----:R-:W-:Y:S02]  /*0100*/  IMAD R0, R4, UR4, RZ ;  /* 0x0000000404007c24 */ /* 0x002fe4000f8e02ff */
[----:B0-23--:R-:W-:-:S07]  /*0110*/  IMAD R3, R7, R6, RZ ;  /* 0x0000000607037224 */ /* 0x00dfce00078e02ff */
.L_x_74:
[----:B0-2---:R-:W0:Y:S01]  /*0120*/  LDC R7, c[0x0][0x3bc] ;  /* 0x0000ef00ff077b82 */ /* 0x005e220000000800 */
[----:B------:R-:W-:Y:S01]  /*0130*/  IABS R11, R2 ;  /* 0x00000002000b7213 */ /* 0x000fe20000000000 */
[----:B-1----:R-:W1:Y:S01]  /*0140*/  LDCU UR11, c[0x0][0x3b8] ;  /* 0x00007700ff0b77ac */ /* 0x002e620008000800 */
[----:B------:R-:W-:Y:S01]  /*0150*/  IMAD.MOV.U32 R38, RZ, RZ, RZ ;  /* 0x000000ffff267224 */ /* 0x000fe200078e00ff */
[----:B------:R-:W2:Y:S04]  /*0160*/  LDCU.64 UR8, c[0x0][0x390] ;  /* 0x00007200ff0877ac */ /* 0x000ea80008000a00 */
[----:B---3--:R-:W3:Y:S01]  /*0170*/  LDC R15, c[0x0][0x3b8] ;  /* 0x0000ee00ff0f7b82 */ /* 0x008ee20000000800 */
[----:B----4-:R-:W4:Y:S01]  /*0180*/  LDCU UR4, c[0x0][0x3b4] ;  /* 0x00007680ff0477ac */ /* 0x010f220008000800 */
[----:B------:R-:W4:Y:S06]  /*0190*/  LDCU UR5, c[0x0][0x3a4] ;  /* 0x00007480ff0577ac */ /* 0x000f2c0008000800 */
[----:B------:R-:W5:Y:S01]  /*01a0*/  LDC.64 R28, c[0x0][0x3a0] ;  /* 0x0000e800ff1c7b82 */ /* 0x000f620000000a00 */
[----:B0-----:R-:W-:-:S07]  /*01b0*/  IABS R10, R7 ;  /* 0x00000007000a7213 */ /* 0x001fce0000000000 */
[----:B------:R-:W5:Y:S01]  /*01c0*/  LDC.64 R30, c[0x0][0x3a8] ;  /* 0x0000ea00ff1e7b82 */ /* 0x000f620000000a00 */
[----:B------:R-:W0:Y:S01]  /*01d0*/  I2F.RP R6, R10 ;  /* 0x0000000a00067306 */ /* 0x000e220000209400 */
[----:B---3--:R-:W-:-:S06]  /*01e0*/  IABS R13, R15 ;  /* 0x0000000f000d7213 */ /* 0x008fcc0000000000 */
[----:B------:R-:W3:Y:S01]  /*01f0*/  LDC.64 R40, c[0x0][0x3c0] ;  /* 0x0000f000ff287b82 */ /* 0x000ee20000000a00 */
[----:B----4-:R-:W-:Y:S01]  /*0200*/  UIADD3 UR12, UPT, UPT, UR4, -UR5, URZ ;  /* 0x80000005040c7290 */ /* 0x010fe2000fffe0ff */
[----:B------:R-:W4:Y:S01]  /*0210*/  I2F.RP R8, R13 ;  /* 0x0000000d00087306 */ /* 0x000f220000209400 */
[----:B------:R-:W-:Y:S02]  /*0220*/  ULEA UR13, UR4, -UR5, 0x1 ;  /* 0x80000005040d7291 */ /* 0x000fe4000f8e08ff */
[----:B------:R-:W-:Y:S02]  /*0230*/  UIMAD UR14, UR4, 0x3, -UR5 ;  /* 0x00000003040e78a4 */ /* 0x000fe4000f8e0a05 */
[----:B------:R-:W-:-:S03]  /*0240*/  UIMAD UR15, UR4, 0x5, -UR5 ;  /* 0x00000005040f78a4 */ /* 0x000fc6000f8e0a05 */
[----:B0-----:R-:W0:Y:S08]  /*0250*/  MUFU.RCP R6, R6 ;  /* 0x0000000600067308 */ /* 0x001e300000001000 */
[----:B----4-:R-:W-:Y:S01]  /*0260*/  MUFU.RCP R8, R8 ;  /* 0x0000000800087308 */ /* 0x010fe20000001000 */
[----:B0-----:R-:W-:Y:S01]  /*0270*/  VIADD R4, R6, 0xffffffe ;  /* 0x0ffffffe06047836 */ /* 0x001fe20000000000 */
[----:B------:R-:W-:-:S06]  /*0280*/  LOP3.LUT R6, R2, R7, RZ, 0x3c, !PT ;  /* 0x0000000702067212 */ /* 0x000fcc00078e3cff */
[----:B------:R0:W4:Y:S01]  /*0290*/  F2I.FTZ.U32.TRUNC.NTZ R5, R4 ;  /* 0x0000000400057305 */ /* 0x000122000021f000 */
[----:B------:R-:W-:Y:S01]  /*02a0*/  ISETP.GE.AND P2, PT, R6, RZ, PT ;  /* 0x000000ff0600720c */ /* 0x000fe20003f46270 */
[----:B0-----:R-:W-:Y:S02]  /*02b0*/  IMAD.MOV.U32 R4, RZ, RZ, RZ ;  /* 0x000000ffff047224 */ /* 0x001fe400078e00ff */
[----:B----4-:R-:W-:-:S04]  /*02c0*/  IMAD.MOV R9, RZ, RZ, -R5 ;  /* 0x000000ffff097224 */ /* 0x010fc800078e0a05 */
[----:B------:R-:W-:-:S04]  /*02d0*/  IMAD R9, R9, R10, RZ ;  /* 0x0000000a09097224 */ /* 0x000fc800078e02ff */
[----:B------:R-:W-:-:S04]  /*02e0*/  IMAD.HI.U32 R5, R5, R9, R4 ;  /* 0x0000000905057227 */ /* 0x000fc800078e0004 */
[----:B------:R-:W-:Y:S02]  /*02f0*/  VIADD R9, R8, 0xffffffe ;  /* 0x0ffffffe08097836 */ /* 0x000fe40000000000 */
[----:B------:R-:W-:-:S04]  /*0300*/  IMAD.HI.U32 R4, R5, R11, RZ ;  /* 0x0000000b05047227 */ /* 0x000fc800078e00ff */
[----:B------:R-:W-:-:S04]  /*0310*/  IMAD.MOV R5, RZ, RZ, -R4 ;  /* 0x000000ffff057224 */ /* 0x000fc800078e0a04 */
[----:B------:R-:W-:-:S05]  /*0320*/  IMAD R5, R10, R5, R11 ;  /* 0x000000050a057224 */ /* 0x000fca00078e020b */
[----:B------:R-:W-:-:S13]  /*0330*/  ISETP.GT.U32.AND P1, PT, R10, R5, PT ;  /* 0x000000050a00720c */ /* 0x000fda0003f24070 */
[----:B------:R-:W-:Y:S02]  /*0340*/  @!P1 IMAD.IADD R5, R5, 0x1, -R10 ;  /* 0x0000000105059824 */ /* 0x000fe400078e0a0a */
[----:B------:R-:W-:Y:S01]  /*0350*/  @!P1 VIADD R4, R4, 0x1 ;  /* 0x0000000104049836 */ /* 0x000fe20000000000 */
[----:B------:R-:W-:Y:S02]  /*0360*/  ISETP.NE.AND P1, PT, R7, RZ, PT ;  /* 0x000000ff0700720c */ /* 0x000fe40003f25270 */
[----:B------:R-:W-:Y:S02]  /*0370*/  ISETP.GE.U32.AND P0, PT, R5, R10, PT ;  /* 0x0000000a0500720c */ /* 0x000fe40003f06070 */
[----:B------:R-:W0:Y:S11]  /*0380*/  F2I.FTZ.U32.TRUNC.NTZ R5, R9 ;  /* 0x0000000900057305 */ /* 0x000e36000021f000 */
[----:B------:R-:W-:-:S04]  /*0390*/  @P0 VIADD R4, R4, 0x1 ;  /* 0x0000000104040836 */ /* 0x000fc80000000000 */
[----:B------:R-:W-:Y:S02]  /*03a0*/  IMAD.MOV.U32 R8, RZ, RZ, R4 ;  /* 0x000000ffff087224 */ /* 0x000fe400078e0004 */
[----:B0-----:R-:W-:Y:S02]  /*03b0*/  IMAD.MOV R4, RZ, RZ, -R5 ;  /* 0x000000ffff047224 */ /* 0x001fe400078e0a05 */
[----:B------:R-:W-:Y:S01]  /*03c0*/  @!P2 IMAD.MOV R8, RZ, RZ, -R8 ;  /* 0x000000ffff08a224 */ /* 0x000fe200078e0a08 */
[----:B------:R-:W-:Y:S01]  /*03d0*/  @!P1 LOP3.LUT R8, RZ, R7, RZ, 0x33, !PT ;  /* 0x00000007ff089212 */ /* 0x000fe200078e33ff */
[----:B------:R-:W-:Y:S02]  /*03e0*/  IMAD R11, R4, R13, RZ ;  /* 0x0000000d040b7224 */ /* 0x000fe400078e02ff */
[----:B------:R-:W-:Y:S01]  /*03f0*/  IMAD.MOV.U32 R4, RZ, RZ, RZ ;  /* 0x000000ffff047224 */ /* 0x000fe200078e00ff */
[----:B------:R-:W-:-:S03]  /*0400*/  IABS R6, R8 ;  /* 0x0000000800067213 */ /* 0x000fc60000000000 */
[----:B------:R-:W-:-:S04]  /*0410*/  IMAD.HI.U32 R4, R5, R11, R4 ;  /* 0x0000000b05047227 */ /* 0x000fc800078e0004 */
        /* <DEDUP_REMOVED lines=9> */
[----:B------:R-:W-:-:S04]  /*04b0*/  LOP3.LUT R4, R8, R15, RZ, 0x3c, !PT ;  /* 0x0000000f08047212 */ /* 0x000fc800078e3cff */
[----:B------:R-:W-:Y:S02]  /*04c0*/  ISETP.GE.AND P2, PT, R4, RZ, PT ;  /* 0x000000ff0400720c */ /* 0x000fe40003f46270 */
[----:B------:R-:W0:Y:S05]  /*04d0*/  LDC.64 R4, c[0x0][0x398] ;  /* 0x0000e600ff047b82 */ /* 0x000e2a0000000a00 */
[----:B------:R-:W-:-:S06]  /*04e0*/  @P0 VIADD R6, R6, 0x1 ;  /* 0x0000000106060836 */ /* 0x000fcc0000000000 */
[----:B------:R-:W-:Y:S01]  /*04f0*/  @!P2 IMAD.MOV R6, RZ, RZ, -R6 ;  /* 0x000000ffff06a224 */ /* 0x000fe200078e0a06 */
[----:B------:R-:W-:-:S05]  /*0500*/  @!P1 LOP3.LUT R6, RZ, R15, RZ, 0x33, !PT ;  /* 0x0000000fff069212 */ /* 0x000fca00078e33ff */
[----:B------:R-:W-:-:S04]  /*0510*/  IMAD.MOV R9, RZ, RZ, -R6 ;  /* 0x000000ffff097224 */ /* 0x000fc800078e0a06 */
[--C-:B------:R-:W-:Y:S02]  /*0520*/  IMAD R9, R15, R9, R8.reuse ;  /* 0x000000090f097224 */ /* 0x100fe400078e0208 */
[----:B0-----:R-:W-:Y:S02]  /*0530*/  IMAD R10, R4, R5, RZ ;  /* 0x00000005040a7224 */ /* 0x001fe400078e02ff */
[----:B------:R-:W-:Y:S02]  /*0540*/  IMAD.MOV R4, RZ, RZ, -R8 ;  /* 0x000000ffff047224 */ /* 0x000fe400078e0a08 */
[----:B-----5:R-:W-:Y:S02]  /*0550*/  IMAD R30, R9, R30, -R28 ;  /* 0x0000001e091e7224 */ /* 0x020fe400078e0a1c */
[----:B------:R-:W-:Y:S02]  /*0560*/  IMAD R4, R7, R4, R2 ;  /* 0x0000000407047224 */ /* 0x000fe400078e0202 */
[----:B-1----:R-:W-:Y:S01]  /*0570*/  IMAD R10, R10, UR11, RZ ;  /* 0x0000000b0a0a7c24 */ /* 0x002fe2000f8e02ff */
[----:B------:R-:W-:Y:S01]  /*0580*/  UIMAD UR11, UR4, 0x6, -UR5 ;  /* 0x00000006040b78a4 */ /* 0x000fe2000f8e0a05 */
[----:B------:R-:W-:-:S02]  /*0590*/  IMAD R29, R4, R31, -R29 ;  /* 0x0000001f041d7224 */ /* 0x000fc400078e0a1d */
[----:B--2---:R-:W-:Y:S01]  /*05a0*/  IMAD R28, R6, UR8, R30 ;  /* 0x00000008061c7c24 */ /* 0x004fe2000f8e021e */
[----:B------:R-:W-:Y:S01]  /*05b0*/  ULEA UR8, UR4, -UR5, 0x2 ;  /* 0x8000000504087291 */ /* 0x000fe2000f8e10ff */
[----:B------:R-:W-:Y:S01]  /*05c0*/  IMAD R9, R10, R6, R9 ;  /* 0x000000060a097224 */ /* 0x000fe200078e0209 */
[----:B------:R-:W-:Y:S01]  /*05d0*/  UIMAD UR4, UR4, 0x7, -UR5 ;  /* 0x00000007040478a4 */ /* 0x000fe2000f8e0a05 */
[----:B------:R-:W-:Y:S02]  /*05e0*/  IMAD R28, R28, UR9, R29 ;  /* 0x000000091c1c7c24 */ /* 0x000fe4000f8e021d */
[----:B------:R-:W-:Y:S02]  /*05f0*/  IMAD R9, R9, R7, R4 ;  /* 0x0000000709097224 */ /* 0x000fe400078e0204 */
[CC--:B------:R-:W-:Y:S01]  /*0600*/  IMAD R27, R4.reuse, R31.reuse, UR12 ;  /* 0x0000000c041b7e24 */ /* 0x0c0fe2000f8e021f */
[----:B------:R-:W-:Y:S01]  /*0610*/  SHF.R.S32.HI R18, RZ, 0x1f, R28 ;  /* 0x0000001fff127819 */ /* 0x000fe2000001141c */
[----:B------:R-:W-:-:S02]  /*0620*/  IMAD R26, R4, R31, UR13 ;  /* 0x0000000d041a7e24 */ /* 0x000fc4000f8e021f */
[CC--:B------:R-:W-:Y:S02]  /*0630*/  IMAD R25, R4.reuse, R31.reuse, UR14 ;  /* 0x0000000e04197e24 */ /* 0x0c0fe4000f8e021f */
[CC--:B------:R-:W-:Y:S02]  /*0640*/  IMAD R24, R4.reuse, R31.reuse, UR8 ;  /* 0x0000000804187e24 */ /* 0x0c0fe4000f8e021f */
[CC--:B------:R-:W-:Y:S02]  /*0650*/  IMAD R21, R4.reuse, R31.reuse, UR15 ;  /* 0x0000000f04157e24 */ /* 0x0c0fe4000f8e021f */
[CC--:B------:R-:W-:Y:S02]  /*0660*/  IMAD R20, R4.reuse, R31.reuse, UR11 ;  /* 0x0000000b04147e24 */ /* 0x0c0fe4000f8e021f */
[----:B------:R-:W-:Y:S02]  /*0670*/  IMAD R19, R4, R31, UR4 ;  /* 0x0000000404137e24 */ /* 0x000fe4000f8e021f */
[----:B---3--:R-:W-:-:S07]  /*0680*/  IMAD.WIDE R40, R9, 0x4, R40 ;  /* 0x0000000409287825 */ /* 0x008fce00078e0228 */
.L_x_73:
[----:B0-----:R-:W0:Y:S01]  /*0690*/  LDCU.64 UR8, c[0x0][0x398] ;  /* 0x00007300ff0877ac */ /* 0x001e220008000a00 */
[----:B------:R-:W-:Y:S01]  /*06a0*/  IMAD.MOV.U32 R4, RZ, RZ, RZ ;  /* 0x000000ffff047224 */ /* 0x000fe200078e00ff */
[----:B-1----:R-:W1:Y:S01]  /*06b0*/  LDCU UR4, c[0x0][0x3b0] ;  /* 0x00007600ff0477ac */ /* 0x002e620008000800 */
[----:B--2---:R-:W2:Y:S01]  /*06c0*/  LDCU UR5, c[0x0][0x394] ;  /* 0x00007280ff0577ac */ /* 0x004ea20008000800 */
[----:B0-----:R-:W-:Y:S01]  /*06d0*/  UISETP.GE.U32.AND UP0, UPT, UR9, 0x8, UPT ;  /* 0x000000080900788c */ /* 0x001fe2000bf06070 */
[C---:B-1----:R-:W-:Y:S01]  /*06e0*/  IMAD R15, R38.reuse, UR4, RZ ;  /* 0x00000004260f7c24 */ /* 0x042fe2000f8e02ff */
[----:B------:R-:W-:Y:S01]  /*06f0*/  IADD3 R38, PT, PT, R38, 0x1, RZ ;  /* 0x0000000126267810 */ /* 0x000fe20007ffe0ff */
[----:B--2---:R-:W-:-:S03]  /*0700*/  IMAD.U32 R17, RZ, RZ, UR5 ;  /* 0x00000005ff117e24 */ /* 0x004fc6000f8e00ff */
[----:B------:R-:W-:Y:S01]  /*0710*/  ISETP.NE.AND P1, PT, R38, UR8, PT ;  /* 0x0000000826007c0c */ /* 0x000fe2000bf25270 */
[----:B------:R-:W-:Y:S02]  /*0720*/  IMAD.IADD R16, R30, 0x1, R15 ;  /* 0x000000011e107824 */ /* 0x000fe400078e020f */
[----:B------:R-:W-:Y:S01]  /*0730*/  IMAD R15, R15, R17, RZ ;  /* 0x000000110f0f7224 */ /* 0x000fe200078e02ff */
[----:B---34-:R-:W-:Y:S09]  /*0740*/  BRA.U !UP0, `(.L_x_62) ;  /* 0x0000000908407547 */ /* 0x018ff2000b800000 */
[----:B------:R-:W0:Y:S01]  /*0750*/  LDC R22, c[0x0][0x3b4] ;  /* 0x0000ed00ff167b82 */ /* 0x000e220000000800 */
[----:B------:R-:W1:Y:S01]  /*0760*/  LDCU UR4, c[0x0][0x390] ;  /* 0x00007200ff0477ac */ /* 0x000e620008000800 */
[----:B------:R-:W-:Y:S01]  /*0770*/  LOP3.LUT R4, R5, 0x7ffffff8, RZ, 0xc0, !PT ;  /* 0x7ffffff805047812 */ /* 0x000fe200078ec0ff */
[----:B------:R-:W-:Y:S02]  /*0780*/  IMAD.MOV.U32 R14, RZ, RZ, R29 ;  /* 0x000000ffff0e7224 */ /* 0x000fe400078e001d */
[----:B------:R-:W-:Y:S02]  /*0790*/  IMAD.MOV.U32 R13, RZ, RZ, R19 ;  /* 0x000000ffff0d7224 */ /* 0x000fe400078e0013 */
[----:B------:R-:W-:Y:S02]  /*07a0*/  IMAD.MOV.U32 R12, RZ, RZ, R20 ;  /* 0x000000ffff0c7224 */ /* 0x000fe400078e0014 */
[----:B------:R-:W-:Y:S02]  /*07b0*/  IMAD.MOV.U32 R11, RZ, RZ, R21 ;  /* 0x000000ffff0b7224 */ /* 0x000fe400078e0015 */
[----:B------:R-:W-:-:S02]  /*07c0*/  IMAD.MOV.U32 R10, RZ, RZ, R24 ;  /* 0x000000ffff0a7224 */ /* 0x000fc400078e0018 */
[----:B------:R-:W-:Y:S02]  /*07d0*/  IMAD.MOV.U32 R9, RZ, RZ, R25 ;  /* 0x000000ffff097224 */ /* 0x000fe400078e0019 */
[----:B------:R-:W-:Y:S02]  /*07e0*/  IMAD.MOV.U32 R8, RZ, RZ, R26 ;  /* 0x000000ffff087224 */ /* 0x000fe400078e001a */
[----:B------:R-:W-:Y:S02]  /*07f0*/  IMAD.MOV.U32 R7, RZ, RZ, R27 ;  /* 0x000000ffff077224 */ /* 0x000fe400078e001b */
[----:B------:R-:W-:Y:S01]  /*0800*/  IMAD.MOV.U32 R6, RZ, RZ, R15 ;  /* 0x000000ffff067224 */ /* 0x000fe200078e000f */
[----:B-1----:R-:W-:Y:S01]  /*0810*/  ISETP.GE.AND P2, PT, R16, UR4, PT ;  /* 0x0000000410007c0c */ /* 0x002fe2000bf46270 */
[----:B------:R-:W-:Y:S02]  /*0820*/  IMAD.MOV R4, RZ, RZ, -R4 ;  /* 0x000000ffff047224 */ /* 0x000fe400078e0a04 */
[----:B0-----:R-:W-:-:S02]  /*0830*/  IMAD.IADD R37, R15, 0x1, R22 ;  /* 0x000000010f257824 */ /* 0x001fc400078e0216 */
[C-C-:B------:R-:W-:Y:S02]  /*0840*/  IMAD R36, R22.reuse, 0x2, R15.reuse ;  /* 0x0000000216247824 */ /* 0x140fe400078e020f */
[C-C-:B------:R-:W-:Y:S02]  /*0850*/  IMAD R35, R22.reuse, 0x3, R15.reuse ;  /* 0x0000000316237824 */ /* 0x140fe400078e020f */
[C-C-:B------:R-:W-:Y:S02]  /*0860*/  IMAD R34, R22.reuse, 0x4, R15.reuse ;  /* 0x0000000416227824 */ /* 0x140fe400078e020f */
[C-C-:B------:R-:W-:Y:S02]  /*0870*/  IMAD R33, R22.reuse, 0x5, R15.reuse ;  /* 0x0000000516217824 */ /* 0x140fe400078e020f */
[C-C-:B------:R-:W-:Y:S02]  /*0880*/  IMAD R32, R22.reuse, 0x6, R15.reuse ;  /* 0x0000000616207824 */ /* 0x140fe400078e020f */
[----:B------:R-:W-:-:S07]  /*0890*/  IMAD R31, R22, 0x7, R15 ;  /* 0x00000007161f7824 */ /* 0x000fce00078e020f */
.L_x_63:
[----:B------:R-:W-:Y:S02]  /*08a0*/  MOV R17, UR10 ;  /* 0x0000000a00117c02 */ /* 0x000fe40008000f00 */
[----:B------:R-:W-:Y:S02]  /*08b0*/  LOP3.LUT R22, R16, R14, RZ, 0xfc, !PT ;  /* 0x0000000e10167212 */ /* 0x000fe400078efcff */
[----:B------:R-:W-:-:S04]  /*08c0*/  ISETP.GE.OR P0, PT, R14, R17, P2 ;  /* 0x000000110e00720c */ /* 0x000fc80001706670 */
[----:B------:R-:W-:-:S13]  /*08d0*/  ISETP.LT.OR P0, PT, R22, RZ, P0 ;  /* 0x000000ff1600720c */ /* 0x000fda0000701670 */
[----:B0-----:R-:W0:Y:S01]  /*08e0*/  @!P0 LDC.64 R22, c[0x0][0x388] ;  /* 0x0000e200ff168b82 */ /* 0x001e220000000a00 */
[----:B------:R-:W-:-:S04]  /*08f0*/  @!P0 IADD3 R39, P3, PT, R28, R6, RZ ;  /* 0x000000061c278210 */ /* 0x000fc80007f7e0ff */
[----:B------:R-:W-:Y:S02]  /*0900*/  @!P0 LEA.HI.X.SX32 R42, R6, R18, 0x1, P3 ;  /* 0x00000012062a8211 */ /* 0x000fe400018f0eff */
[----:B0-----:R-:W-:-:S04]  /*0910*/  @!P0 LEA R22, P3, R39, R22, 0x2 ;  /* 0x0000001627168211 */ /* 0x001fc800078610ff */
[----:B------:R-:W-:Y:S01]  /*0920*/  @!P0 LEA.HI.X R23, R39, R23, R42, 0x2, P3 ;  /* 0x0000001727178211 */ /* 0x000fe200018f142a */
[----:B------:R-:W-:-:S06]  /*0930*/  IMAD.MOV.U32 R39, RZ, RZ, RZ ;  /* 0x000000ffff277224 */ /* 0x000fcc00078e00ff */
[----:B------:R0:W2:Y:S01]  /*0940*/  @!P0 LDG.E R39, desc[UR6][R22.64] ;  /* 0x0000000616278981 */ /* 0x0000a2000c1e1900 */
[----:B------:R-:W-:Y:S01]  /*0950*/  LOP3.LUT R42, R16, R7, RZ, 0xfc, !PT ;  /* 0x00000007102a7212 */ /* 0x000fe200078efcff */
[----:B------:R-:W-:Y:S01]  /*0960*/  IMAD.MOV.U32 R44, RZ, RZ, RZ ;  /* 0x000000ffff2c7224 */ /* 0x000fe200078e00ff */
[----:B------:R-:W-:-:S04]  /*0970*/  ISETP.GE.OR P0, PT, R7, R17, P2 ;  /* 0x000000110700720c */ /* 0x000fc80001706670 */
[----:B------:R-:W-:-:S13]  /*0980*/  ISETP.LT.OR P0, PT, R42, RZ, P0 ;  /* 0x000000ff2a00720c */ /* 0x000fda0000701670 */
[----:B0-----:R-:W0:Y:S01]  /*0990*/  @!P0 LDC.64 R22, c[0x0][0x388] ;  /* 0x0000e200ff168b82 */ /* 0x001e220000000a00 */
[----:B------:R-:W-:-:S04]  /*09a0*/  @!P0 IADD3 R42, P3, PT, R28, R37, RZ ;  /* 0x000000251c2a8210 */ /* 0x000fc80007f7e0ff */
[----:B------:R-:W-:Y:S02]  /*09b0*/  @!P0 LEA.HI.X.SX32 R43, R37, R18, 0x1, P3 ;  /* 0x00000012252b8211 */ /* 0x000fe400018f0eff */
[----:B0-----:R-:W-:-:S04]  /*09c0*/  @!P0 LEA R22, P3, R42, R22, 0x2 ;  /* 0x000000162a168211 */ /* 0x001fc800078610ff */
[----:B------:R-:W-:Y:S02]  /*09d0*/  @!P0 LEA.HI.X R23, R42, R23, R43, 0x2, P3 ;  /* 0x000000172a178211 */ /* 0x000fe400018f142b */
[----:B------:R-:W-:Y:S01]  /*09e0*/  LOP3.LUT R42, R16, R8, RZ, 0xfc, !PT ;  /* 0x00000008102a7212 */ /* 0x000fe200078efcff */
[----:B--2---:R0:W-:Y:S04]  /*09f0*/  STG.E desc[UR6][R40.64], R39 ;  /* 0x0000002728007986 */ /* 0x0041e8000c101906 */
[----:B------:R1:W2:Y:S01]  /*0a00*/  @!P0 LDG.E R44, desc[UR6][R22.64] ;  /* 0x00000006162c8981 */ /* 0x0002a2000c1e1900 */
[----:B------:R-:W-:-:S04]  /*0a10*/  ISETP.GE.OR P0, PT, R8, R17, P2 ;  /* 0x000000110800720c */ /* 0x000fc80001706670 */
[----:B------:R-:W-:Y:S01]  /*0a20*/  ISETP.LT.OR P0, PT, R42, RZ, P0 ;  /* 0x000000ff2a00720c */ /* 0x000fe20000701670 */
[----:B0-----:R-:W-:-:S12]  /*0a30*/  IMAD.MOV.U32 R39, RZ, RZ, RZ ;  /* 0x000000ffff277224 */ /* 0x001fd800078e00ff */
[----:B-1----:R-:W0:Y:S01]  /*0a40*/  @!P0 LDC.64 R22, c[0x0][0x388] ;  /* 0x0000e200ff168b82 */ /* 0x002e220000000a00 */
[----:B------:R-:W-:-:S04]  /*0a50*/  @!P0 IADD3 R42, P3, PT, R28, R36, RZ ;  /* 0x000000241c2a8210 */ /* 0x000fc80007f7e0ff */
[----:B------:R-:W-:Y:S02]  /*0a60*/  @!P0 LEA.HI.X.SX32 R43, R36, R18, 0x1, P3 ;  /* 0x00000012242b8211 */ /* 0x000fe400018f0eff */
[----:B0-----:R-:W-:-:S04]  /*0a70*/  @!P0 LEA R22, P3, R42, R22, 0x2 ;  /* 0x000000162a168211 */ /* 0x001fc800078610ff */
[----:B------:R-:W-:Y:S01]  /*0a80*/  @!P0 LEA.HI.X R23, R42, R23, R43, 0x2, P3 ;  /* 0x000000172a178211 */ /* 0x000fe200018f142b */
[----:B------:R-:W-:Y:S01]  /*0a90*/  IMAD.WIDE R42, R3, 0x4, R40 ;  /* 0x00000004032a7825 */ /* 0x000fe200078e0228 */
[----:B------:R-:W-:-:S04]  /*0aa0*/  LOP3.LUT R45, R16, R9, RZ, 0xfc, !PT ;  /* 0x00000009102d7212 */ /* 0x000fc800078efcff */
[----:B--2---:R0:W-:Y:S04]  /*0ab0*/  STG.E desc[UR6][R42.64], R44 ;  /* 0x0000002c2a007986 */ /* 0x0041e8000c101906 */
[----:B------:R1:W2:Y:S01]  /*0ac0*/  @!P0 LDG.E R39, desc[UR6][R22.64] ;  /* 0x0000000616278981 */ /* 0x0002a2000c1e1900 */
[----:B------:R-:W-:-:S04]  /*0ad0*/  ISETP.GE.OR P0, PT, R9, R17, P2 ;  /* 0x000000110900720c */ /* 0x000fc80001706670 */
[----:B------:R-:W-:-:S13]  /*0ae0*/  ISETP.LT.OR P0, PT, R45, RZ, P0 ;  /* 0x000000ff2d00720c */ /* 0x000fda0000701670 */
[----:B-1----:R-:W1:Y:S01]  /*0af0*/  @!P0 LDC.64 R22, c[0x0][0x388] ;  /* 0x0000e200ff168b82 */ /* 0x002e620000000a00 */
[----:B0-----:R-:W-:-:S04]  /*0b00*/  @!P0 IADD3 R44, P3, PT, R28, R35, RZ ;  /* 0x000000231c2c8210 */ /* 0x001fc80007f7e0ff */
[----:B------:R-:W-:Y:S02]  /*0b10*/  @!P0 LEA.HI.X.SX32 R45, R35, R18, 0x1, P3 ;  /* 0x00000012232d8211 */ /* 0x000fe400018f0eff */
[----:B-1----:R-:W-:-:S04]  /*0b20*/  @!P0 LEA R22, P3, R44, R22, 0x2 ;  /* 0x000000162c168211 */ /* 0x002fc800078610ff */
[----:B------:R-:W-:Y:S01]  /*0b30*/  @!P0 LEA.HI.X R23, R44, R23, R45, 0x2, P3 ;  /* 0x000000172c178211 */ /* 0x000fe200018f142d */
[----:B------:R-:W-:-:S04]  /*0b40*/  IMAD.WIDE R44, R3, 0x4, R42 ;  /* 0x00000004032c7825 */ /* 0x000fc800078e022a */
[----:B------:R-:W-:Y:S01]  /*0b50*/  IMAD.MOV.U32 R42, RZ, RZ, RZ ;  /* 0x000000ffff2a7224 */ /* 0x000fe200078e00ff */
[----:B--2---:R0:W-:Y:S05]  /*0b60*/  STG.E desc[UR6][R44.64], R39 ;  /* 0x000000272c007986 */ /* 0x0041ea000c101906 */
[----:B------:R1:W2:Y:S01]  /*0b70*/  @!P0 LDG.E R42, desc[UR6][R22.64] ;  /* 0x00000006162a8981 */ /* 0x0002a2000c1e1900 */
[----:B------:R-:W-:Y:S02]  /*0b80*/  LOP3.LUT R43, R16, R10, RZ, 0xfc, !PT ;  /* 0x0000000a102b7212 */ /* 0x000fe400078efcff */
[----:B------:R-:W-:-:S04]  /*0b90*/  ISETP.GE.OR P0, PT, R10, R17, P2 ;  /* 0x000000110a00720c */ /* 0x000fc80001706670 */
[----:B------:R-:W-:Y:S01]  /*0ba0*/  ISETP.LT.OR P0, PT, R43, RZ, P0 ;  /* 0x000000ff2b00720c */ /* 0x000fe20000701670 */
[----:B0-----:R-:W-:-:S12]  /*0bb0*/  IMAD.WIDE R44, R3, 0x4, R44 ;  /* 0x00000004032c7825 */ /* 0x001fd800078e022c */
[----:B-1----:R-:W0:Y:S01]  /*0bc0*/  @!P0 LDC.64 R22, c[0x0][0x388] ;  /* 0x0000e200ff168b82 */ /* 0x002e220000000a00 */
[----:B------:R-:W-:-:S04]  /*0bd0*/  @!P0 IADD3 R39, P3, PT, R28, R34, RZ ;  /* 0x000000221c278210 */ /* 0x000fc80007f7e0ff */
[----:B------:R-:W-:Y:S02]  /*0be0*/  @!P0 LEA.HI.X.SX32 R43, R34, R18, 0x1, P3 ;  /* 0x00000012222b8211 */ /* 0x000fe400018f0eff */
[----:B0-----:R-:W-:-:S04]  /*0bf0*/  @!P0 LEA R22, P3, R39, R22, 0x2 ;  /* 0x0000001627168211 */ /* 0x001fc800078610ff */
[----:B------:R-:W-:Y:S01]  /*0c00*/  @!P0 LEA.HI.X R23, R39, R23, R43, 0x2, P3 ;  /* 0x0000001727178211 */ /* 0x000fe200018f142b */
[----:B------:R-:W-:Y:S01]  /*0c10*/  IMAD.MOV.U32 R39, RZ, RZ, RZ ;  /* 0x000000ffff277224 */ /* 0x000fe200078e00ff */
[----:B------:R-:W-:Y:S01]  /*0c20*/  LOP3.LUT R43, R16, R11, RZ, 0xfc, !PT ;  /* 0x0000000b102b7212 */ /* 0x000fe200078efcff */
[----:B--2---:R0:W-:Y:S04]  /*0c30*/  STG.E desc[UR6][R44.64], R42 ;  /* 0x0000002a2c007986 */ /* 0x0041e8000c101906 */
[----:B------:R1:W2:Y:S01]  /*0c40*/  @!P0 LDG.E R39, desc[UR6][R22.64] ;  /* 0x0000000616278981 */ /* 0x0002a2000c1e1900 */
        /* <DEDUP_REMOVED lines=33> */
[----:B------:R-:W0:Y:S01]  /*0e60*/  LDC R43, c[0x0][0x3b4] ;  /* 0x0000ed00ff2b7b82 */ /* 0x000e220000000800 */
[----:B--2---:R1:W-:Y:S04]  /*0e70*/  STG.E desc[UR6][R44.64], R39 ;  /* 0x000000272c007986 */ /* 0x0043e8000c101906 */
[----:B------:R2:W3:Y:S01]  /*0e80*/  @!P0 LDG.E R42, desc[UR6][R22.64] ;  /* 0x00000006162a8981 */ /* 0x0004e2000c1e1900 */
[----:B------:R-:W-:Y:S01]  /*0e90*/  VIADD R4, R4, 0x8 ;  /* 0x0000000804047836 */ /* 0x000fe20000000000 */
[C---:B0-----:R-:W-:Y:S01]  /*0ea0*/  LEA R14, R43.reuse, R14, 0x3 ;  /* 0x0000000e2b0e7211 */ /* 0x041fe200078e18ff */
[----:B------:R-:W-:-:S02]  /*0eb0*/  IMAD R7, R43, 0x8, R7 ;  /* 0x000000082b077824 */ /* 0x000fc400078e0207 */
[C---:B------:R-:W-:Y:S01]  /*0ec0*/  IMAD R8, R43.reuse, 0x8, R8 ;  /* 0x000000082b087824 */ /* 0x040fe200078e0208 */
[----:B------:R-:W-:Y:S01]  /*0ed0*/  ISETP.NE.AND P0, PT, R4, RZ, PT ;  /* 0x000000ff0400720c */ /* 0x000fe20003f05270 */
[----:B------:R-:W-:Y:S02]  /*0ee0*/  IMAD R9, R43, 0x8, R9 ;  /* 0x000000082b097824 */ /* 0x000fe400078e0209 */
[----:B-1----:R-:W-:-:S04]  /*0ef0*/  IMAD.WIDE R44, R3, 0x4, R44 ;  /* 0x00000004032c7825 */ /* 0x002fc800078e022c */
[----:B--2---:R-:W-:Y:S02]  /*0f00*/  IMAD.MOV.U32 R22, RZ, RZ, R40 ;  /* 0x000000ffff167224 */ /* 0x004fe400078e0028 */
[----:B------:R-:W-:Y:S02]  /*0f10*/  IMAD.MOV.U32 R23, RZ, RZ, R41 ;  /* 0x000000ffff177224 */ /* 0x000fe400078e0029 */
        /* <DEDUP_REMOVED lines=9> */
[----:B------:R-:W-:-:S02]  /*0fb0*/  IMAD R32, R43, 0x8, R32 ;  /* 0x000000082b207824 */ /* 0x000fc400078e0220 */
[C---:B------:R-:W-:Y:S02]  /*0fc0*/  IMAD R31, R43.reuse, 0x8, R31 ;  /* 0x000000082b1f7824 */ /* 0x040fe400078e021f */
[----:B------:R-:W-:Y:S02]  /*0fd0*/  IMAD R6, R43, 0x8, R6 ;  /* 0x000000082b067824 */ /* 0x000fe400078e0206 */
[----:B------:R-:W-:Y:S01]  /*0fe0*/  IMAD.WIDE R40, R3, 0x4, R44 ;  /* 0x0000000403287825 */ /* 0x000fe200078e022c */
[----:B---3--:R0:W-:Y:S01]  /*0ff0*/  STG.E desc[UR6][R44.64], R42 ;  /* 0x0000002a2c007986 */ /* 0x0081e2000c101906 */
[----:B------:R-:W-:Y:S05]  /*1000*/  @P0 BRA `(.L_x_63) ;  /* 0xfffffff800240947 */ /* 0x000fea000383ffff */
[----:B------:R-:W1:Y:S01]  /*1010*/  LDCU UR4, c[0x0][0x39c] ;  /* 0x00007380ff0477ac */ /* 0x000e620008000800 */
[----:B------:R-:W-:Y:S01]  /*1020*/  IMAD.WIDE R40, R3, 0x20, R22 ;  /* 0x0000002003287825 */ /* 0x000fe200078e0216 */
[----:B-1----:R-:W-:-:S06]  /*1030*/  ULOP3.LUT UR4, UR4, 0x7ffffff8, URZ, 0xc0, !UPT ;  /* 0x7ffffff804047892 */ /* 0x002fcc000f8ec0ff */
[----:B------:R-:W-:-:S07]  /*1040*/  IMAD.U32 R4, RZ, RZ, UR4 ;  /* 0x00000004ff047e24 */ /* 0x000fce000f8e00ff */
.L_x_62:
[----:B------:R-:W1:Y:S02]  /*1050*/  LDC R12, c[0x0][0x39c] ;  /* 0x0000e700ff0c7b82 */ /* 0x000e640000000800 */
[----:B-1----:R-:W-:-:S04]  /*1060*/  LOP3.LUT R6, R12, 0x7, RZ, 0xc0, !PT ;  /* 0x000000070c067812 */ /* 0x002fc800078ec0ff */
[----:B------:R-:W-:-:S13]  /*1070*/  ISETP.NE.AND P0, PT, R6, RZ, PT ;  /* 0x000000ff0600720c */ /* 0x000fda0003f05270 */
[----:B------:R-:W-:Y:S05]  /*1080*/  @!P0 BRA `(.L_x_64) ;  /* 0x0000000800108947 */ /* 0x000fea0003800000 */
[----:B------:R-:W-:-:S05]  /*1090*/  VIADD R6, R6, 0xffffffff ;  /* 0xffffffff06067836 */ /* 0x000fca0000000000 */
[----:B------:R-:W-:-:S13]  /*10a0*/  ISETP.GE.U32.AND P0, PT, R6, 0x3, PT ;  /* 0x000000030600780c */ /* 0x000fda0003f06070 */
[----:B------:R-:W-:Y:S05]  /*10b0*/  @!P0 BRA `(.L_x_65) ;  /* 0x0000000400048947 */ /* 0x000fea0003800000 */
[----:B------:R-:W1:Y:S01]  /*10c0*/  LDC R13, c[0x0][0x3b4] ;  /* 0x0000ed00ff0d7b82 */ /* 0x000e620000000800 */
[----:B------:R-:W2:Y:S01]  /*10d0*/  LDCU UR4, c[0x0][0x390] ;  /* 0x00007200ff0477ac */ /* 0x000ea20008000800 */
[----:B------:R-:W-:Y:S01]  /*10e0*/  IMAD.MOV.U32 R11, RZ, RZ, RZ ;  /* 0x000000ffff0b7224 */ /* 0x000fe200078e00ff */
[----:B--2---:R-:W-:Y:S01]  /*10f0*/  ISETP.GE.AND P0, PT, R16, UR4, PT ;  /* 0x0000000410007c0c */ /* 0x004fe2000bf06270 */
[----:B-1----:R-:W-:-:S05]  /*1100*/  IMAD R10, R4, R13, R29 ;  /* 0x0000000d040a7224 */ /* 0x002fca00078e021d */
[----:B------:R-:W-:Y:S02]  /*1110*/  ISETP.GE.OR P2, PT, R10, R17, P0 ;  /* 0x000000110a00720c */ /* 0x000fe40000746670 */
[----:B------:R-:W-:-:S04]  /*1120*/  LOP3.LUT R6, R16, R10, RZ, 0xfc, !PT ;  /* 0x0000000a10067212 */ /* 0x000fc800078efcff */
[----:B------:R-:W-:-:S13]  /*1130*/  ISETP.LT.OR P2, PT, R6, RZ, P2 ;  /* 0x000000ff0600720c */ /* 0x000fda0001741670 */
[----:B------:R-:W1:Y:S01]  /*1140*/  @!P2 LDC.64 R6, c[0x0][0x388] ;  /* 0x0000e200ff06ab82 */ /* 0x000e620000000a00 */
[----:B------:R-:W-:-:S05]  /*1150*/  @!P2 IMAD R9, R4, R13, R15 ;  /* 0x0000000d0409a224 */ /* 0x000fca00078e020f */
[----:B------:R-:W-:-:S04]  /*1160*/  @!P2 IADD3 R8, P3, PT, R28, R9, RZ ;  /* 0x000000091c08a210 */ /* 0x000fc80007f7e0ff */
[----:B------:R-:W-:Y:S02]  /*1170*/  @!P2 LEA.HI.X.SX32 R9, R9, R18, 0x1, P3 ;  /* 0x000000120909a211 */ /* 0x000fe400018f0eff */
[----:B-1----:R-:W-:-:S04]  /*1180*/  @!P2 LEA R6, P3, R8, R6, 0x2 ;  /* 0x000000060806a211 */ /* 0x002fc800078610ff */
[----:B------:R-:W-:-:S05]  /*1190*/  @!P2 LEA.HI.X R7, R8, R7, R9, 0x2, P3 ;  /* 0x000000070807a211 */ /* 0x000fca00018f1409 */
[----:B------:R-:W2:Y:S01]  /*11a0*/  @!P2 LDG.E R11, desc[UR6][R6.64] ;  /* 0x00000006060ba981 */ /* 0x000ea2000c1e1900 */
[--C-:B------:R-:W-:Y:S02]  /*11b0*/  IMAD.IADD R14, R10, 0x1, R13.reuse ;  /* 0x000000010a0e7824 */ /* 0x100fe400078e020d */
[----:B------:R-:W-:-:S03]  /*11c0*/  IMAD R22, R4, R13, R13 ;  /* 0x0000000d04167224 */ /* 0x000fc600078e020d */
[----:B------:R-:W-:Y:S02]  /*11d0*/  ISETP.GE.OR P2, PT, R14, R17, P0 ;  /* 0x000000110e00720c */ /* 0x000fe40000746670 */
[----:B------:R-:W-:-:S04]  /*11e0*/  LOP3.LUT R8, R16, R14, RZ, 0xfc, !PT ;  /* 0x0000000e10087212 */ /* 0x000fc800078efcff */
[----:B------:R-:W-:-:S13]  /*11f0*/  ISETP.LT.OR P2, PT, R8, RZ, P2 ;  /* 0x000000ff0800720c */ /* 0x000fda0001741670 */
[----:B------:R-:W1:Y:S01]  /*1200*/  @!P2 LDC.64 R8, c[0x0][0x388] ;  /* 0x0000e200ff08ab82 */ /* 0x000e620000000a00 */
[----:B------:R-:W-:-:S05]  /*1210*/  @!P2 IMAD.IADD R23, R15, 0x1, R22 ;  /* 0x000000010f17a824 */ /* 0x000fca00078e0216 */
[----:B------:R-:W-:-:S04]  /*1220*/  @!P2 IADD3 R10, P3, PT, R28, R23, RZ ;  /* 0x000000171c0aa210 */ /* 0x000fc80007f7e0ff */
[----:B------:R-:W-:Y:S02]  /*1230*/  @!P2 LEA.HI.X.SX32 R23, R23, R18, 0x1, P3 ;  /* 0x000000121717a211 */ /* 0x000fe400018f0eff */
[----:B-1----:R-:W-:-:S04]  /*1240*/  @!P2 LEA R8, P3, R10, R8, 0x2 ;  /* 0x000000080a08a211 */ /* 0x002fc800078610ff */
[----:B------:R-:W-:Y:S01]  /*1250*/  @!P2 LEA.HI.X R9, R10, R9, R23, 0x2, P3 ;  /* 0x000000090a09a211 */ /* 0x000fe200018f1417 */
[----:B------:R-:W-:Y:S02]  /*1260*/  HFMA2 R23, -RZ, RZ, 0, 0 ;  /* 0x00000000ff177431 */ /* 0x000fe400000001ff */
[--C-:B------:R-:W-:Y:S01]  /*1270*/  IMAD.IADD R14, R14, 0x1, R13.reuse ;  /* 0x000000010e0e7824 */ /* 0x100fe200078e020d */
[----:B--2---:R1:W-:Y:S04]  /*1280*/  STG.E desc[UR6][R40.64], R11 ;  /* 0x0000000b28007986 */ /* 0x0043e8000c101906 */
[----:B------:R-:W2:Y:S01]  /*1290*/  @!P2 LDG.E R23, desc[UR6][R8.64] ;  /* 0x000000060817a981 */ /* 0x000ea2000c1e1900 */
[----:B------:R-:W-:Y:S01]  /*12a0*/  ISETP.GE.OR P2, PT, R14, R17, P0 ;  /* 0x000000110e00720c */ /* 0x000fe20000746670 */
[----:B------:R-:W-:Y:S01]  /*12b0*/  IMAD.IADD R22, R22, 0x1, R13 ;  /* 0x0000000116167824 */ /* 0x000fe200078e020d */
[----:B------:R-:W-:-:S04]  /*12c0*/  LOP3.LUT R6, R16, R14, RZ, 0xfc, !PT ;  /* 0x0000000e10067212 */ /* 0x000fc800078efcff */
[----:B------:R-:W-:Y:S01]  /*12d0*/  ISETP.LT.OR P2, PT, R6, RZ, P2 ;  /* 0x000000ff0600720c */ /* 0x000fe20001741670 */
[----:B-1----:R-:W-:-:S12]  /*12e0*/  IMAD.WIDE R40, R3, 0x4, R40 ;  /* 0x0000000403287825 */ /* 0x002fd800078e0228 */
[----:B------:R-:W1:Y:S01]  /*12f0*/  @!P2 LDC.64 R6, c[0x0][0x388] ;  /* 0x0000e200ff06ab82 */ /* 0x000e620000000a00 */
[----:B------:R-:W-:-:S05]  /*1300*/  @!P2 IMAD.IADD R31, R15, 0x1, R22 ;  /* 0x000000010f1fa824 */ /* 0x000fca00078e0216 */
[----:B------:R-:W-:-:S04]  /*1310*/  @!P2 IADD3 R10, P3, PT, R28, R31, RZ ;  /* 0x0000001f1c0aa210 */ /* 0x000fc80007f7e0ff */
[----:B------:R-:W-:Y:S02]  /*1320*/  @!P2 LEA.HI.X.SX32 R31, R31, R18, 0x1, P3 ;  /* 0x000000121f1fa211 */ /* 0x000fe400018f0eff */
[----:B-1----:R-:W-:-:S04]  /*1330*/  @!P2 LEA R6, P3, R10, R6, 0x2 ;  /* 0x000000060a06a211 */ /* 0x002fc800078610ff */
[----:B------:R-:W-:Y:S01]  /*1340*/  @!P2 LEA.HI.X R7, R10, R7, R31, 0x2, P3 ;  /* 0x000000070a07a211 */ /* 0x000fe200018f141f */
[----:B------:R-:W-:Y:S01]  /*1350*/  IMAD.MOV.U32 R31, RZ, RZ, RZ ;  /* 0x000000ffff1f7224 */ /* 0x000fe200078e00ff */
[----:B--2---:R1:W-:Y:S05]  /*1360*/  STG.E desc[UR6][R40.64], R23 ;  /* 0x0000001728007986 */ /* 0x0043ea000c101906 */
[----:B------:R-:W2:Y:S01]  /*1370*/  @!P2 LDG.E R31, desc[UR6][R6.64] ;  /* 0x00000006061fa981 */ /* 0x000ea2000c1e1900 */
[----:B------:R-:W-:Y:S01]  /*1380*/  IMAD.IADD R8, R14, 0x1, R13 ;  /* 0x000000010e087824 */ /* 0x000fe200078e020d */
[----:B------:R-:W-:Y:S01]  /*1390*/  BSSY.RECONVERGENT B0, `(.L_x_66) ;  /* 0x0000010000007945 */ /* 0x000fe20003800200 */
[----:B------:R-:W-:-:S03]  /*13a0*/  IMAD.WIDE R10, R3, 0x4, R40 ;  /* 0x00000004030a7825 */ /* 0x000fc600078e0228 */
[----:B------:R-:W-:Y:S01]  /*13b0*/  ISETP.GE.OR P0, PT, R8, R17, P0 ;  /* 0x000000110800720c */ /* 0x000fe20000706670 */
[----:B------:R-:W-:Y:S01]  /*13c0*/  IMAD.MOV.U32 R33, RZ, RZ, RZ ;  /* 0x000000ffff217224 */ /* 0x000fe200078e00ff */
[----:B------:R-:W-:-:S04]  /*13d0*/  LOP3.LUT R8, R16, R8, RZ, 0xfc, !PT ;  /* 0x0000000810087212 */ /* 0x000fc800078efcff */
[----:B------:R-:W-:Y:S01]  /*13e0*/  ISETP.LT.OR P0, PT, R8, RZ, P0 ;  /* 0x000000ff0800720c */ /* 0x000fe20000701670 */
[----:B------:R-:W-:Y:S01]  /*13f0*/  IMAD.WIDE R8, R3, 0x4, R10 ;  /* 0x0000000403087825 */ /* 0x000fe200078e020a */
[----:B--2---:R1:W-:Y:S11]  /*1400*/  STG.E desc[UR6][R10.64], R31 ;  /* 0x0000001f0a007986 */ /* 0x0043f6000c101906 */
[----:B------:R-:W-:Y:S05]  /*1410*/  @P0 BRA `(.L_x_67) ;  /* 0x00000000001c0947 */ /* 0x000fea0003800000 */
[----:B------:R-:W2:Y:S01]  /*1420*/  LDCU.64 UR4, c[0x0][0x388] ;  /* 0x00007100ff0477ac */ /* 0x000ea20008000a00 */
[----:B------:R-:W-:-:S04]  /*1430*/  IADD3 R13, PT, PT, R15, R13, R22 ;  /* 0x0000000d0f0d7210 */ /* 0x000fc80007ffe016 */
[----:B------:R-:W-:-:S04]  /*1440*/  IADD3 R7, P0, PT, R28, R13, RZ ;  /* 0x0000000d1c077210 */ /* 0x000fc80007f1e0ff */
[----:B-1----:R-:W-:Y:S02]  /*1450*/  LEA.HI.X.SX32 R10, R13, R18, 0x1, P0 ;  /* 0x000000120d0a7211 */ /* 0x002fe400000f0eff */
[----:B--2---:R-:W-:-:S04]  /*1460*/  LEA R6, P0, R7, UR4, 0x2 ;  /* 0x0000000407067c11 */ /* 0x004fc8000f8010ff */
[----:B------:R-:W-:-:S05]  /*1470*/  LEA.HI.X R7, R7, UR5, R10, 0x2, P0 ;  /* 0x0000000507077c11 */ /* 0x000fca00080f140a */
[----:B------:R2:W5:Y:S04]  /*1480*/  LDG.E R33, desc[UR6][R6.64] ;  /* 0x0000000606217981 */ /* 0x000568000c1e1900 */
.L_x_67:
[----:B------:R-:W-:Y:S05]  /*1490*/  BSYNC.RECONVERGENT B0 ;  /* 0x0000000000007941 */ /* 0x000fea0003800200 */
.L_x_66:
[----:B-----5:R3:W-:Y:S01]  /*14a0*/  STG.E desc[UR6][R8.64], R33 ;  /* 0x0000002108007986 */ /* 0x0207e2000c101906 */
[----:B------:R-:W-:Y:S02]  /*14b0*/  VIADD R4, R4, 0x4 ;  /* 0x0000000404047836 */ /* 0x000fe40000000000 */
[----:B-1----:R-:W-:-:S07]  /*14c0*/  IMAD.WIDE R40, R3, 0x4, R8 ;  /* 0x0000000403287825 */ /* 0x002fce00078e0208 */
.L_x_65:
[----:B------:R-:W-:-:S04]  /*14d0*/  LOP3.LUT R12, R12, 0x3, RZ, 0xc0, !PT ;  /* 0x000000030c0c7812 */ /* 0x000fc800078ec0ff */
[----:B------:R-:W-:-:S13]  /*14e0*/  ISETP.NE.AND P0, PT, R12, RZ, PT ;  /* 0x000000ff0c00720c */ /* 0x000fda0003f05270 */
[----:B------:R-:W-:Y:S05]  /*14f0*/  @!P0 BRA `(.L_x_64) ;  /* 0x0000000000f48947 */ /* 0x000fea0003800000 */
[----:B------:R-:W-:-:S13]  /*1500*/  ISETP.NE.AND P0, PT, R12, 0x1, PT ;  /* 0x000000010c00780c */ /* 0x000fda0003f05270 */
[----:B------:R-:W-:Y:S05]  /*1510*/  @!P0 BRA `(.L_x_68) ;  /* 0x0000000000908947 */ /* 0x000fea0003800000 */
[----:B------:R-:W1:Y:S01]  /*1520*/  LDC R23, c[0x0][0x3b4] ;  /* 0x0000ed00ff177b82 */ /* 0x000e620000000800 */
[----:B------:R-:W4:Y:S01]  /*1530*/  LDCU UR4, c[0x0][0x390] ;  /* 0x00007200ff0477ac */ /* 0x000f220008000800 */
[----:B------:R-:W-:Y:S01]  /*1540*/  IMAD.MOV.U32 R11, RZ, RZ, RZ ;  /* 0x000000ffff0b7224 */ /* 0x000fe200078e00ff */
[----:B----4-:R-:W-:Y:S01]  /*1550*/  ISETP.GE.AND P0, PT, R16, UR4, PT ;  /* 0x0000000410007c0c */ /* 0x010fe2000bf06270 */
[----:B-1----:R-:W-:-:S05]  /*1560*/  IMAD R10, R4, R23, R29 ;  /* 0x00000017040a7224 */ /* 0x002fca00078e021d */
[----:B------:R-:W-:Y:S02]  /*1570*/  ISETP.GE.OR P2, PT, R10, R17, P0 ;  /* 0x000000110a00720c */ /* 0x000fe40000746670 */
[----:B--2---:R-:W-:-:S04]  /*1580*/  LOP3.LUT R6, R16, R10, RZ, 0xfc, !PT ;  /* 0x0000000a10067212 */ /* 0x004fc800078efcff */
[----:B------:R-:W-:-:S13]  /*1590*/  ISETP.LT.OR P2, PT, R6, RZ, P2 ;  /* 0x000000ff0600720c */ /* 0x000fda0001741670 */
[----:B------:R-:W1:Y:S01]  /*15a0*/  @!P2 LDC.64 R6, c[0x0][0x388] ;  /* 0x0000e200ff06ab82 */ /* 0x000e620000000a00 */
[----:B---3--:R-:W-:-:S05]  /*15b0*/  @!P2 IMAD R9, R4, R23, R15 ;  /* 0x000000170409a224 */ /* 0x008fca00078e020f */
[----:B------:R-:W-:-:S04]  /*15c0*/  @!P2 IADD3 R8, P3, PT, R28, R9, RZ ;  /* 0x000000091c08a210 */ /* 0x000fc80007f7e0ff */
[----:B------:R-:W-:Y:S02]  /*15d0*/  @!P2 LEA.HI.X.SX32 R9, R9, R18, 0x1, P3 ;  /* 0x000000120909a211 */ /* 0x000fe400018f0eff */
[----:B-1----:R-:W-:-:S04]  /*15e0*/  @!P2 LEA R6, P3, R8, R6, 0x2 ;  /* 0x000000060806a211 */ /* 0x002fc800078610ff */
[----:B------:R-:W-:-:S05]  /*15f0*/  @!P2 LEA.HI.X R7, R8, R7, R9, 0x2, P3 ;  /* 0x000000070807a211 */ /* 0x000fca00018f1409 */
[----:B------:R-:W2:Y:S01]  /*1600*/  @!P2 LDG.E R11, desc[UR6][R6.64] ;  /* 0x00000006060ba981 */ /* 0x000ea2000c1e1900 */
[----:B------:R-:W-:Y:S01]  /*1610*/  IMAD.IADD R8, R10, 0x1, R23 ;  /* 0x000000010a087824 */ /* 0x000fe200078e0217 */
[----:B------:R-:W-:Y:S01]  /*1620*/  BSSY.RECONVERGENT B0, `(.L_x_69) ;  /* 0x0000010000007945 */ /* 0x000fe20003800200 */
[----:B------:R-:W-:-:S03]  /*1630*/  IMAD.MOV.U32 R13, RZ, RZ, RZ ;  /* 0x000000ffff0d7224 */ /* 0x000fc600078e00ff */
[----:B------:R-:W-:Y:S02]  /*1640*/  ISETP.GE.OR P0, PT, R8, R17, P0 ;  /* 0x000000110800720c */ /* 0x000fe40000706670 */
[----:B------:R-:W-:-:S04]  /*1650*/  LOP3.LUT R8, R16, R8, RZ, 0xfc, !PT ;  /* 0x0000000810087212 */ /* 0x000fc800078efcff */
[----:B------:R-:W-:Y:S01]  /*1660*/  ISETP.LT.OR P0, PT, R8, RZ, P0 ;  /* 0x000000ff0800720c */ /* 0x000fe20000701670 */
[----:B------:R-:W-:Y:S01]  /*1670*/  IMAD.WIDE R8, R3, 0x4, R40 ;  /* 0x0000000403087825 */ /* 0x000fe200078e0228 */
[----:B--2---:R1:W-:Y:S11]  /*1680*/  STG.E desc[UR6][R40.64], R11 ;  /* 0x0000000b28007986 */ /* 0x0043f6000c101906 */
[----:B------:R-:W-:Y:S05]  /*1690*/  @P0 BRA `(.L_x_70) ;  /* 0x0000000000200947 */ /* 0x000fea0003800000 */
[----:B------:R-:W2:Y:S01]  /*16a0*/  LDCU.64 UR4, c[0x0][0x388] ;  /* 0x00007100ff0477ac */ /* 0x000ea20008000a00 */
[----:B------:R-:W-:-:S04]  /*16b0*/  IMAD R6, R4, R23, R23 ;  /* 0x0000001704067224 */ /* 0x000fc800078e0217 */
[----:B------:R-:W-:-:S05]  /*16c0*/  IMAD.IADD R7, R15, 0x1, R6 ;  /* 0x000000010f077824 */ /* 0x000fca00078e0206 */
[----:B------:R-:W-:-:S04]  /*16d0*/  IADD3 R10, P0, PT, R28, R7, RZ ;  /* 0x000000071c0a7210 */ /* 0x000fc80007f1e0ff */
[----:B------:R-:W-:Y:S02]  /*16e0*/  LEA.HI.X.SX32 R7, R7, R18, 0x1, P0 ;  /* 0x0000001207077211 */ /* 0x000fe400000f0eff */
[----:B--2---:R-:W-:-:S04]  /*16f0*/  LEA R6, P0, R10, UR4, 0x2 ;  /* 0x000000040a067c11 */ /* 0x004fc8000f8010ff */
[----:B------:R-:W-:-:S05]  /*1700*/  LEA.HI.X R7, R10, UR5, R7, 0x2, P0 ;  /* 0x000000050a077c11 */ /* 0x000fca00080f1407 */
[----:B------:R2:W5:Y:S04]  /*1710*/  LDG.E R13, desc[UR6][R6.64] ;  /* 0x00000006060d7981 */ /* 0x000568000c1e1900 */
.L_x_70:
[----:B------:R-:W-:Y:S05]  /*1720*/  BSYNC.RECONVERGENT B0 ;  /* 0x0000000000007941 */ /* 0x000fea0003800200 */
.L_x_69:
[----:B-----5:R4:W-:Y:S01]  /*1730*/  STG.E desc[UR6][R8.64], R13 ;  /* 0x0000000d08007986 */ /* 0x0209e2000c101906 */
[----:B-1----:R-:W-:-:S04]  /*1740*/  IMAD.WIDE R40, R3, 0x4, R8 ;  /* 0x0000000403287825 */ /* 0x002fc800078e0208 */
[----:B------:R-:W-:-:S07]  /*1750*/  VIADD R4, R4, 0x2 ;  /* 0x0000000204047836 */ /* 0x000fce0000000000 */
.L_x_68:
[----:B------:R-:W1:Y:S02]  /*1760*/  LDCU UR4, c[0x0][0x39c] ;  /* 0x00007380ff0477ac */ /* 0x000e640008000800 */
[----:B-1----:R-:W-:-:S09]  /*1770*/  ULOP3.LUT UP0, URZ, UR4, 0x1, URZ, 0xc0, !UPT ;  /* 0x0000000104ff7892 */ /* 0x002fd2000f80c0ff */
[----:B------:R-:W-:Y:S05]  /*1780*/  BRA.U !UP0, `(.L_x_64) ;  /* 0x0000000108507547 */ /* 0x000fea000b800000 */
[----:B---34-:R-:W1:Y:S01]  /*1790*/  LDC R8, c[0x0][0x3b4] ;  /* 0x0000ed00ff087b82 */ /* 0x018e620000000800 */
[----:B------:R-:W3:Y:S01]  /*17a0*/  LDCU UR4, c[0x0][0x390] ;  /* 0x00007200ff0477ac */ /* 0x000ee20008000800 */
[----:B------:R-:W-:Y:S01]  /*17b0*/  BSSY.RECONVERGENT B0, `(.L_x_71) ;  /* 0x000000f000007945 */ /* 0x000fe20003800200 */
[----:B--2---:R-:W-:Y:S02]  /*17c0*/  IMAD.MOV.U32 R7, RZ, RZ, RZ ;  /* 0x000000ffff077224 */ /* 0x004fe400078e00ff */
[----:B-1----:R-:W-:-:S05]  /*17d0*/  IMAD R6, R4, R8, R29 ;  /* 0x0000000804067224 */ /* 0x002fca00078e021d */
[----:B------:R-:W-:Y:S02]  /*17e0*/  ISETP.GE.AND P0, PT, R6, R17, PT ;  /* 0x000000110600720c */ /* 0x000fe40003f06270 */
[C---:B------:R-:W-:Y:S02]  /*17f0*/  LOP3.LUT R6, R16.reuse, R6, RZ, 0xfc, !PT ;  /* 0x0000000610067212 */ /* 0x040fe400078efcff */
[----:B---3--:R-:W-:-:S04]  /*1800*/  ISETP.GE.OR P0, PT, R16, UR4, P0 ;  /* 0x0000000410007c0c */ /* 0x008fc80008706670 */
[----:B------:R-:W-:-:S13]  /*1810*/  ISETP.LT.OR P0, PT, R6, RZ, P0 ;  /* 0x000000ff0600720c */ /* 0x000fda0000701670 */
[----:B------:R-:W-:Y:S05]  /*1820*/  @P0 BRA `(.L_x_72) ;  /* 0x00000000001c0947 */ /* 0x000fea0003800000 */
[----:B------:R-:W1:Y:S01]  /*1830*/  LDCU.64 UR4, c[0x0][0x388] ;  /* 0x00007100ff0477ac */ /* 0x000e620008000a00 */
[----:B------:R-:W-:-:S05]  /*1840*/  IMAD R15, R4, R8, R15 ;  /* 0x00000008040f7224 */ /* 0x000fca00078e020f */
[----:B------:R-:W-:-:S04]  /*1850*/  IADD3 R4, P0, PT, R28, R15, RZ ;  /* 0x0000000f1c047210 */ /* 0x000fc80007f1e0ff */
[----:B------:R-:W-:Y:S02]  /*1860*/  LEA.HI.X.SX32 R15, R15, R18, 0x1, P0 ;  /* 0x000000120f0f7211 */ /* 0x000fe400000f0eff */
[----:B-1----:R-:W-:-:S04]  /*1870*/  LEA R6, P0, R4, UR4, 0x2 ;  /* 0x0000000404067c11 */ /* 0x002fc8000f8010ff */
[----:B------:R-:W-:-:S06]  /*1880*/  LEA.HI.X R7, R4, UR5, R15, 0x2, P0 ;  /* 0x0000000504077c11 */ /* 0x000fcc00080f140f */
[----:B------:R1:W5:Y:S03]  /*1890*/  LDG.E R7, desc[UR6][R6.64] ;  /* 0x0000000606077981 */ /* 0x000366000c1e1900 */
.L_x_72:
[----:B------:R-:W-:Y:S05]  /*18a0*/  BSYNC.RECONVERGENT B0 ;  /* 0x0000000000007941 */ /* 0x000fea0003800200 */
.L_x_71:
[----:B-----5:R2:W-:Y:S02]  /*18b0*/  STG.E desc[UR6][R40.64], R7 ;  /* 0x0000000728007986 */ /* 0x0205e4000c101906 */
[----:B--2---:R-:W-:-:S07]  /*18c0*/  IMAD.WIDE R40, R3, 0x4, R40 ;  /* 0x0000000403287825 */ /* 0x004fce00078e0228 */
.L_x_64:
[----:B------:R-:W-:Y:S05]  /*18d0*/  @P1 BRA `(.L_x_73) ;  /* 0xffffffec006c1947 */ /* 0x000fea000383ffff */
[----:B------:R-:W5:Y:S01]  /*18e0*/  LDCU UR4, c[0x0][0x380] ;  /* 0x00007000ff0477ac */ /* 0x000f620008000800 */
[----:B------:R-:W-:-:S05]  /*18f0*/  IMAD.IADD R2, R0, 0x1, R2 ;  /* 0x0000000100027824 */ /* 0x000fca00078e0202 */
[----:B-----5:R-:W-:-:S13]  /*1900*/  ISETP.GE.AND P0, PT, R2, UR4, PT ;  /* 0x0000000402007c0c */ /* 0x020fda000bf06270 */
[----:B------:R-:W-:Y:S05]  /*1910*/  @!P0 BRA `(.L_x_74) ;  /* 0xffffffe800008947 */ /* 0x000fea000383ffff */
[----:B------:R-:W-:Y:S05]  /*1920*/  EXIT ;  /* 0x000000000000794d */ /* 0x000fea0003800000 */
.L_x_75:
        /* <DEDUP_REMOVED lines=13> */
.L_x_119:


//--------------------- .text._Z17col2im_gpu_kernelIfEviPKT_iiiiiiiiiiiiiPS0_ --------------------------
	.section	.text._Z17col2im_gpu_kernelIfEviPKT_iiiiiiiiiiiiiPS0_,"ax",@progbits
	.align	128
        .global         _Z17col2im_gpu_kernelIfEviPKT_iiiiiiiiiiiiiPS0_
        .type           _Z17col2im_gpu_kernelIfEviPKT_iiiiiiiiiiiiiPS0_,@function
        .size           _Z17col2im_gpu_kernelIfEviPKT_iiiiiiiiiiiiiPS0_,(.L_x_120 - _Z17col2im_gpu_kernelIfEviPKT_iiiiiiiiiiiiiPS0_)
        .other          _Z17col2im_gpu_kernelIfEviPKT_iiiiiiiiiiiiiPS0_,@"STO_CUDA_ENTRY STV_DEFAULT"
_Z17col2im_gpu_kernelIfEviPKT_iiiiiiiiiiiiiPS0_:
.text._Z17col2im_gpu_kernelIfEviPKT_iiiiiiiiiiiiiPS0_:
        /* <DEDUP_REMOVED lines=11> */
.L_x_100:
[----:B------:R-:W0:Y:S01]  /*00b0*/  LDC R5, c[0x0][0x394] ;  /* 0x0000e500ff057b82 */ /* 0x000e220000000800 */
[----:B------:R-:W2:Y:S01]  /*00c0*/  LDCU UR5, c[0x0][0x3a8] ;  /* 0x00007500ff0577ac */ /* 0x000ea20008000800 */
[----:B------:R-:W-:Y:S01]  /*00d0*/  BSSY.RECONVERGENT B0, `(.L_x_76) ;  /* 0x0000074000007945 */ /* 0x000fe20003800200 */
[----:B------:R-:W3:Y:S05]  /*00e0*/  LDCU UR4, c[0x0][0x3a0] ;  /* 0x00007400ff0477ac */ /* 0x000eea0008000800 */
[----:B------:R-:W4:Y:S01]  /*00f0*/  LDC R2, c[0x0][0x390] ;  /* 0x0000e400ff027b82 */ /* 0x000f220000000800 */
[----:B------:R-:W5:Y:S07]  /*0100*/  LDCU UR8, c[0x0][0x3a4] ;  /* 0x00007480ff0877ac */ /* 0x000f6e0008000800 */
[----:B------:R-:W1:Y:S01]  /*0110*/  LDC R13, c[0x0][0x3b0] ;  /* 0x0000ec00ff0d7b82 */ /* 0x000e620000000800 */
[----:B---3--:R-:W-:Y:S01]  /*0120*/  UIADD3 UR4, UPT, UPT, UR4, -0x1, URZ ;  /* 0xffffffff04047890 */ /* 0x008fe2000fffe0ff */
[----:B0-----:R-:W-:-:S04]  /*0130*/  IABS R14, R5 ;  /* 0x00000005000e7213 */ /* 0x001fc80000000000 */
[----:B------:R-:W0:Y:S01]  /*0140*/  I2F.RP R8, R14 ;  /* 0x0000000e00087306 */ /* 0x000e220000209400 */
[----:B----4-:R-:W-:-:S07]  /*0150*/  IABS R4, R2 ;  /* 0x0000000200047213 */ /* 0x010fce0000000000 */
[----:B------:R-:W3:Y:S08]  /*0160*/  I2F.RP R12, R4 ;  /* 0x00000004000c7306 */ /* 0x000ef00000209400 */
[----:B0-----:R-:W0:Y:S08]  /*0170*/  MUFU.RCP R8, R8 ;  /* 0x0000000800087308 */ /* 0x001e300000001000 */
[----:B---3--:R-:W3:Y:S01]  /*0180*/  MUFU.RCP R12, R12 ;  /* 0x0000000c000c7308 */ /* 0x008ee20000001000 */
[----:B0-----:R-:W-:Y:S01]  /*0190*/  VIADD R6, R8, 0xffffffe ;  /* 0x0ffffffe08067836 */ /* 0x001fe20000000000 */
[----:B------:R-:W-:-:S06]  /*01a0*/  IABS R8, R0 ;  /* 0x0000000000087213 */ /* 0x000fcc0000000000 */
[----:B------:R0:W4:Y:S01]  /*01b0*/  F2I.FTZ.U32.TRUNC.NTZ R7, R6 ;  /* 0x0000000600077305 */ /* 0x000122000021f000 */
[----:B---3--:R-:W-:Y:S02]  /*01c0*/  IADD3 R10, PT, PT, R12, 0xffffffe, RZ ;  /* 0x0ffffffe0c0a7810 */ /* 0x008fe40007ffe0ff */
[----:B-1----:R-:W-:-:S05]  /*01d0*/  IABS R12, R13 ;  /* 0x0000000d000c7213 */ /* 0x002fca0000000000 */
[----:B------:R1:W-:Y:S01]  /*01e0*/  F2I.FTZ.U32.TRUNC.NTZ R11, R10 ;  /* 0x0000000a000b7305 */ /* 0x0003e2000021f000 */
[----:B0-----:R-:W-:Y:S02]  /*01f0*/  IMAD.MOV.U32 R6, RZ, RZ, RZ ;  /* 0x000000ffff067224 */ /* 0x001fe400078e00ff */
[----:B----4-:R-:W-:-:S05]  /*0200*/  IMAD.MOV R9, RZ, RZ, -R7 ;  /* 0x000000ffff097224 */ /* 0x010fca00078e0a07 */
[----:B------:R-:W0:Y:S01]  /*0210*/  I2F.RP R16, R12 ;  /* 0x0000000c00107306 */ /* 0x000e220000209400 */
[----:B-1----:R-:W-:Y:S02]  /*0220*/  HFMA2 R10, -RZ, RZ, 0, 0 ;  /* 0x00000000ff0a7431 */ /* 0x002fe400000001ff */
        /* <DEDUP_REMOVED lines=27> */
[----:B------:R-:W1:Y:S03]  /*03e0*/  F2I.FTZ.U32.TRUNC.NTZ R7, R7 ;  /* 0x0000000700077305 */ /* 0x000e66000021f000 */
[----:B------:R-:W-:-:S04]  /*03f0*/  IMAD.MOV R10, RZ, RZ, -R10 ;  /* 0x000000ffff0a7224 */ /* 0x000fc800078e0a0a */
[----:B------:R-:W-:Y:S02]  /*0400*/  IMAD R15, R4, R10, R15 ;  /* 0x0000000a040f7224 */ /* 0x000fe400078e020f */
[----:B0-----:R-:W-:-:S03]  /*0410*/  VIADD R10, R17, 0xffffffe ;  /* 0x0ffffffe110a7836 */ /* 0x001fc60000000000 */
[----:B------:R-:W-:Y:S01]  /*0420*/  ISETP.GT.U32.AND P0, PT, R4, R15, PT ;  /* 0x0000000f0400720c */ /* 0x000fe20003f04070 */
[----:B------:R0:W3:Y:S01]  /*0430*/  F2I.FTZ.U32.TRUNC.NTZ R11, R10 ;  /* 0x0000000a000b7305 */ /* 0x0000e2000021f000 */
[----:B-1----:R-:W-:-:S04]  /*0440*/  IMAD.MOV R17, RZ, RZ, -R7 ;  /* 0x000000ffff117224 */ /* 0x002fc800078e0a07 */
[----:B------:R-:W-:Y:S02]  /*0450*/  IMAD R17, R17, R12, RZ ;  /* 0x0000000c11117224 */ /* 0x000fe400078e02ff */
[----:B0-----:R-:W-:-:S05]  /*0460*/  IMAD.MOV.U32 R10, RZ, RZ, RZ ;  /* 0x000000ffff0a7224 */ /* 0x001fca00078e00ff */
[----:B------:R-:W-:Y:S01]  /*0470*/  @!P0 IMAD.IADD R15, R15, 0x1, -R4 ;  /* 0x000000010f0f8824 */ /* 0x000fe200078e0a04 */
[----:B------:R-:W-:Y:S01]  /*0480*/  ISETP.NE.AND P0, PT, R2, RZ, PT ;  /* 0x000000ff0200720c */ /* 0x000fe20003f05270 */
[----:B---3--:R-:W-:-:S03]  /*0490*/  IMAD.MOV R19, RZ, RZ, -R11 ;  /* 0x000000ffff137224 */ /* 0x008fc600078e0a0b */
[----:B------:R-:W-:-:S13]  /*04a0*/  ISETP.GT.U32.AND P1, PT, R4, R15, PT ;  /* 0x0000000f0400720c */ /* 0x000fda0003f24070 */
[----:B------:R-:W-:Y:S01]  /*04b0*/  @!P1 IADD3 R15, PT, PT, R15, -R4, RZ ;  /* 0x800000040f0f9210 */ /* 0x000fe20007ffe0ff */
[----:B------:R-:W-:Y:S01]  /*04c0*/  IMAD.MOV R4, RZ, RZ, -R6 ;  /* 0x000000ffff047224 */ /* 0x000fe200078e0a06 */
[----:B------:R-:W-:-:S03]  /*04d0*/  MOV R6, RZ ;  /* 0x000000ff00067202 */ /* 0x000fc60000000f00 */
[----:B------:R-:W-:Y:S02]  /*04e0*/  IMAD R4, R5, R4, R0 ;  /* 0x0000000405047224 */ /* 0x000fe400078e0200 */
[----:B------:R-:W0:Y:S01]  /*04f0*/  LDC R5, c[0x0][0x3b8] ;  /* 0x0000ee00ff057b82 */ /* 0x000e220000000800 */
[----:B------:R-:W-:Y:S01]  /*0500*/  @!P2 IMAD.MOV R15, RZ, RZ, -R15 ;  /* 0x000000ffff0fa224 */ /* 0x000fe200078e0a0f */
[----:B------:R-:W-:Y:S01]  /*0510*/  @!P0 LOP3.LUT R15, RZ, R2, RZ, 0x33, !PT ;  /* 0x00000002ff0f8212 */ /* 0x000fe200078e33ff */
[----:B--2---:R-:W-:Y:S02]  /*0520*/  VIADD R2, R4, UR5 ;  /* 0x0000000504027c36 */ /* 0x004fe40008000000 */
        /* <DEDUP_REMOVED lines=8> */
[----:B0-----:R-:W-:Y:S01]  /*05b0*/  IMAD R19, R5, UR4, RZ ;  /* 0x0000000405137c24 */ /* 0x001fe2000f8e02ff */
[----:B------:R-:W-:Y:S01]  /*05c0*/  IADD3 R7, PT, PT, -R10, RZ, RZ ;  /* 0x000000ff0a077210 */ /* 0x000fe20007ffe1ff */
[----:B------:R-:W-:Y:S02]  /*05d0*/  IMAD.MOV R6, RZ, RZ, -R11 ;  /* 0x000000ffff067224 */ /* 0x000fe400078e0a0b */
[----:B------:R-:W-:Y:S01]  /*05e0*/  IMAD.MOV.U32 R5, RZ, RZ, RZ ;  /* 0x000000ffff057224 */ /* 0x000fe200078e00ff */
[----:B------:R-:W-:Y:S01]  /*05f0*/  ISETP.GT.AND P2, PT, R2, R19, PT ;  /* 0x000000130200720c */ /* 0x000fe20003f44270 */
[----:B------:R-:W-:Y:S02]  /*0600*/  IMAD R15, R12, R6, R15 ;  /* 0x000000060c0f7224 */ /* 0x000fe400078e020f */
[----:B------:R-:W-:-:S03]  /*0610*/  IMAD R17, R14, R7, R17 ;  /* 0x000000070e117224 */ /* 0x000fc600078e0211 */
[----:B------:R-:W-:Y:S02]  /*0620*/  ISETP.GT.U32.AND P0, PT, R12, R15, PT ;  /* 0x0000000f0c00720c */ /* 0x000fe40003f04070 */
        /* <DEDUP_REMOVED lines=10> */
[----:B0-----:R-:W-:Y:S01]  /*06d0*/  MOV R6, RZ ;  /* 0x000000ff00067202 */ /* 0x001fe20000000f00 */
        /* <DEDUP_REMOVED lines=19> */
.L_x_77:
[----:B------:R-:W-:Y:S05]  /*0810*/  BSYNC.RECONVERGENT B0 ;  /* 0x0000000000007941 */ /* 0x000fea0003800200 */
.L_x_76:
[----:B------:R-:W0:Y:S01]  /*0820*/  LDC R6, c[0x0][0x3b4] ;  /* 0x0000ed00ff067b82 */ /* 0x000e220000000800 */
[----:B------:R-:W1:Y:S01]  /*0830*/  LDCU UR4, c[0x0][0x39c] ;  /* 0x00007380ff0477ac */ /* 0x000e620008000800 */
[----:B------:R-:W-:Y:S01]  /*0840*/  @!P0 IMAD.IADD R15, R15, 0x1, -R12 ;  /* 0x000000010f0f8824 */ /* 0x000fe200078e0a0c */
[----:B------:R-:W-:Y:S01]  /*0850*/  @!P1 IADD3 R10, PT, PT, R10, 0x1, RZ ;  /* 0x000000010a0a9810 */ /* 0x000fe20007ffe0ff */
[----:B------:R-:W-:Y:S01]  /*0860*/  @!P1 IMAD.IADD R17, R17, 0x1, -R14 ;  /* 0x0000000111119824 */ /* 0x000fe200078e0a0e */
[----:B------:R-:W-:Y:S01]  /*0870*/  ISETP.NE.AND P1, PT, R9, RZ, PT ;  /* 0x000000ff0900720c */ /* 0x000fe20003f25270 */
[----:B------:R-:W-:Y:S01]  /*0880*/  @!P0 VIADD R11, R11, 0x1 ;  /* 0x000000010b0b8836 */ /* 0x000fe20000000000 */
[----:B------:R-:W-:Y:S01]  /*0890*/  ISETP.GE.U32.AND P2, PT, R15, R12, PT ;  /* 0x0000000c0f00720c */ /* 0x000fe20003f46070 */
[----:B------:R-:W2:Y:S01]  /*08a0*/  LDC R7, c[0x0][0x3bc] ;  /* 0x0000ef00ff077b82 */ /* 0x000ea20000000800 */
[----:B------:R-:W-:Y:S01]  /*08b0*/  ISETP.GE.U32.AND P3, PT, R17, R14, PT ;  /* 0x0000000e1100720c */ /* 0x000fe20003f66070 */
[----:B------:R-:W-:Y:S01]  /*08c0*/  BSSY.RECONVERGENT B0, `(.L_x_78) ;  /* 0x000002e000007945 */ /* 0x000fe20003800200 */
[----:B------:R-:W-:-:S02]  /*08d0*/  LOP3.LUT R14, R4, R9, RZ, 0x3c, !PT ;  /* 0x00000009040e7212 */ /* 0x000fc400078e3cff */
[----:B------:R-:W-:Y:S02]  /*08e0*/  ISETP.NE.AND P0, PT, R13, RZ, PT ;  /* 0x000000ff0d00720c */ /* 0x000fe40003f05270 */
[----:B------:R-:W-:Y:S01]  /*08f0*/  ISETP.GE.AND P4, PT, R14, RZ, PT ;  /* 0x000000ff0e00720c */ /* 0x000fe20003f86270 */
[----:B------:R-:W3:Y:S01]  /*0900*/  LDC R12, c[0x0][0x3c0] ;  /* 0x0000f000ff0c7b82 */ /* 0x000ee20000000800 */
[----:B------:R-:W-:Y:S01]  /*0910*/  LOP3.LUT R14, R2, R13, RZ, 0x3c, !PT ;  /* 0x0000000d020e7212 */ /* 0x000fe200078e3cff */
[----:B-1----:R-:W-:Y:S02]  /*0920*/  UIADD3 UR4, UPT, UPT, UR4, -0x1, URZ ;  /* 0xffffffff04047890 */ /* 0x002fe4000fffe0ff */
[----:B------:R-:W-:Y:S02]  /*0930*/  @P2 VIADD R11, R11, 0x1 ;  /* 0x000000010b0b2836 */ /* 0x000fe40000000000 */
[----:B------:R-:W-:Y:S01]  /*0940*/  @P3 VIADD R10, R10, 0x1 ;  /* 0x000000010a0a3836 */ /* 0x000fe20000000000 */
[----:B------:R-:W-:Y:S01]  /*0950*/  ISETP.GE.AND P3, PT, R14, RZ, PT ;  /* 0x000000ff0e00720c */ /* 0x000fe20003f66270 */
[----:B0-----:R-:W-:-:S04]  /*0960*/  IMAD R15, R6, UR4, RZ ;  /* 0x00000004060f7c24 */ /* 0x001fc8000f8e02ff */
[----:B------:R-:W-:Y:S01]  /*0970*/  @!P4 IMAD.MOV R10, RZ, RZ, -R10 ;  /* 0x000000ffff0ac224 */ /* 0x000fe200078e0a0a */
[----:B------:R-:W-:Y:S02]  /*0980*/  @!P1 LOP3.LUT R10, RZ, R9, RZ, 0x33, !PT ;  /* 0x00000009ff0a9212 */ /* 0x000fe400078e33ff */
[----:B------:R-:W-:Y:S02]  /*0990*/  ISETP.GT.AND P2, PT, R4, R15, PT ;  /* 0x0000000f0400720c */ /* 0x000fe40003f44270 */
[----:B------:R-:W-:Y:S02]  /*09a0*/  MOV R9, R11 ;  /* 0x0000000b00097202 */ /* 0x000fe40000000f00 */
[----:B--2---:R-:W-:Y:S01]  /*09b0*/  VIADDMNMX R6, R10, 0x1, R7, PT ;  /* 0x000000010a067846 */ /* 0x004fe20003800107 */
[----:B------:R-:W-:Y:S02]  /*09c0*/  IMAD.MOV.U32 R7, RZ, RZ, RZ ;  /* 0x000000ffff077224 */ /* 0x000fe400078e00ff */
[----:B------:R-:W-:-:S06]  /*09d0*/  @!P3 IMAD.MOV R9, RZ, RZ, -R9 ;  /* 0x000000ffff09b224 */ /* 0x000fcc00078e0a09 */
[----:B---3--:R-:W-:Y:S05]  /*09e0*/  @!P2 BRA `(.L_x_79) ;  /* 0x00000000006ca947 */ /* 0x008fea0003800000 */
[----:B------:R-:W0:Y:S01]  /*09f0*/  LDC R7, c[0x0][0x3ac] ;  /* 0x0000eb00ff077b82 */ /* 0x000e220000000800 */
[----:B------:R-:W-:-:S04]  /*0a00*/  LOP3.LUT R15, RZ, R15, RZ, 0x33, !PT ;  /* 0x0000000fff0f7212 */ /* 0x000fc800078e33ff */
[----:B------:R-:W-:Y:S02]  /*0a10*/  IADD3 R14, PT, PT, R4, R15, RZ ;  /* 0x0000000f040e7210 */ /* 0x000fe40007ffe0ff */
        /* <DEDUP_REMOVED lines=24> */
.L_x_79:
[----:B------:R-:W-:Y:S05]  /*0ba0*/  BSYNC.RECONVERGENT B0 ;  /* 0x0000000000007941 */ /* 0x000fea0003800200 */
.L_x_78:
[----:B------:R-:W-:Y:S01]  /*0bb0*/  ISETP.GE.AND P1, PT, R7, R6, PT ;  /* 0x000000060700720c */ /* 0x000fe20003f26270 */
[----:B------:R-:W-:Y:S01]  /*0bc0*/  BSSY.RECONVERGENT B2, `(.L_x_80) ;  /* 0x0000251000027945 */ /* 0x000fe20003800200 */
[----:B------:R-:W-:Y:S01]  /*0bd0*/  @!P0 LOP3.LUT R9, RZ, R13, RZ, 0x33, !PT ;  /* 0x0000000dff098212 */ /* 0x000fe200078e33ff */
[----:B------:R-:W-:-:S03]  /*0be0*/  IMAD.MOV.U32 R22, RZ, RZ, RZ ;  /* 0x000000ffff167224 */ /* 0x000fc600078e00ff */
[----:B------:R-:W-:-:S07]  /*0bf0*/  VIADDMNMX R10, R9, 0x1, R12, PT ;  /* 0x00000001090a7846 */ /* 0x000fce000380010c */
[----:B------:R-:W-:Y:S05]  /*0c00*/  @P1 BRA `(.L_x_81) ;  /* 0x0000002400301947 */ /* 0x000fea0003800000 */
[----:B------:R-:W0:Y:S01]  /*0c10*/  LDC.64 R14, c[0x0][0x390] ;  /* 0x0000e400ff0e7b82 */ /* 0x000e220000000a00 */
[----:B------:R-:W-:Y:S02]  /*0c20*/  IMAD.MOV.U32 R22, RZ, RZ, RZ ;  /* 0x000000ffff167224 */ /* 0x000fe400078e00ff */
        /* <DEDUP_REMOVED lines=24> */
[----:B------:R-:W-:-:S06]  /*0db0*/  @P0 IADD3 R9, PT, PT, R9, 0x1, RZ ;  /* 0x0000000109090810 */ /* 0x000fcc0007ffe0ff */
[----:B------:R-:W-:Y:S01]  /*0dc0*/  @!P2 IMAD.MOV R9, RZ, RZ, -R9 ;  /* 0x000000ffff09a224 */ /* 0x000fe200078e0a09 */
[----:B------:R-:W-:Y:S01]  /*0dd0*/  @!P1 LOP3.LUT R9, RZ, R11, RZ, 0x33, !PT ;  /* 0x0000000bff099212 */ /* 0x000fe200078e33ff */
[----:B------:R-:W-:Y:S02]  /*0de0*/  IMAD R11, R13, R8, R2 ;  /* 0x000000080d0b7224 */ /* 0x000fe400078e0202 */
[----:B------:R-:W-:-:S07]  /*0df0*/  IMAD.IADD R13, R2, 0x1, -R15 ;  /* 0x00000001020d7824 */ /* 0x000fce00078e0a0f */
.L_x_99:
        /* <DEDUP_REMOVED lines=13> */
[----:B0-----:R-:W-:-:S06]  /*0ed0*/  IADD3 R14, PT, PT, R8, 0xffffffe, RZ ;  /* 0x0ffffffe080e7810 */ /* 0x001fcc0007ffe0ff */
[----:B------:R0:W1:Y:S02]  /*0ee0*/  F2I.FTZ.U32.TRUNC.NTZ R15, R14 ;  /* 0x0000000e000f7305 */ /* 0x000064000021f000 */
[----:B0-----:R-:W-:Y:S02]  /*0ef0*/  IMAD.MOV.U32 R14, RZ, RZ, RZ ;  /* 0x000000ffff0e7224 */ /* 0x001fe400078e00ff */
        /* <DEDUP_REMOVED lines=12> */
[----:B------:R-:W-:-:S04]  /*0fc0*/  @!P1 IADD3 R21, PT, PT, R21, -R18, RZ ;  /* 0x8000001215159210 */ /* 0x000fc80007ffe0ff */
[----:B------:R-:W-:Y:S01]  /*0fd0*/  ISETP.GT.U32.AND P0, PT, R18, R21, PT ;  /* 0x000000151200720c */ /* 0x000fe20003f04070 */
[----:B------:R-:W-:-:S05]  /*0fe0*/  IMAD.IADD R8, R21, 0x1, -R18 ;  /* 0x0000000115087824 */ /* 0x000fca00078e0a12 */
        /* <DEDUP_REMOVED lines=14> */
[----:B0-----:R-:W-:-:S06]  /*10d0*/  IADD3 R15, PT, PT, R25, 0xffffffe, RZ ;  /* 0x0ffffffe190f7810 */ /* 0x001fcc0007ffe0ff */
[----:B------:R-:W0:Y:S02]  /*10e0*/  F2I.FTZ.U32.TRUNC.NTZ R15, R15 ;  /* 0x0000000f000f7305 */ /* 0x000e24000021f000 */
[----:B0-----:R-:W-:-:S04]  /*10f0*/  IMAD.MOV R14, RZ, RZ, -R15 ;  /* 0x000000ffff0e7224 */ /* 0x001fc800078e0a0f */
[----:B------:R-:W-:Y:S02]  /*1100*/  IMAD R27, R14, R17, RZ ;  /* 0x000000110e1b7224 */ /* 0x000fe400078e02ff */
[----:B------:R-:W-:-:S04]  /*1110*/  IMAD.MOV.U32 R14, RZ, RZ, RZ ;  /* 0x000000ffff0e7224 */ /* 0x000fc800078e00ff */
[----:B------:R-:W-:-:S06]  /*1120*/  IMAD.HI.U32 R14, R15, R27, R14 ;  /* 0x0000001b0f0e7227 */ /* 0x000fcc00078e000e */
[----:B------:R-:W-:-:S04]  /*1130*/  IMAD.HI.U32 R14, R14, R26, RZ ;  /* 0x0000001a0e0e7227 */ /* 0x000fc800078e00ff */
[----:B------:R-:W-:-:S04]  /*1140*/  IMAD.MOV R25, RZ, RZ, -R14 ;  /* 0x000000ffff197224 */ /* 0x000fc800078e0a0e */
[----:B------:R-:W-:Y:S01]  /*1150*/  IMAD R26, R17, R25, R26 ;  /* 0x00000019111a7224 */ /* 0x000fe200078e021a */
[----:B------:R-:W-:-:S04]  /*1160*/  LOP3.LUT R25, RZ, R24, RZ, 0x33, !PT ;  /* 0x00000018ff197212 */ /* 0x000fc800078e33ff */
        /* <DEDUP_REMOVED lines=23> */
[----:B------:R-:W-:-:S02]  /*12e0*/  IMAD.MOV.U32 R26, RZ, RZ, R14 ;  /* 0x000000ffff1a7224 */ /* 0x000fc400078e000e */
[----:B------:R-:W3:Y:S01]  /*12f0*/  LDC.64 R14, c[0x0][0x388] ;  /* 0x0000e200ff0e7b82 */ /* 0x000ee20000000a00 */
[----:B------:R-:W-:Y:S01]  /*1300*/  @P4 IADD3 R24, PT, PT, R24, 0x1, RZ ;  /* 0x0000000118184810 */ /* 0x000fe20007ffe0ff */
[----:B------:R-:W4:Y:S04]  /*1310*/  LDCU UR9, c[0x0][0x3c0] ;  /* 0x00007800ff0977ac */ /* 0x000f280008000800 */
[----:B------:R-:W-:Y:S02]  /*1320*/  @!P6 IMAD.MOV R24, RZ, RZ, -R24 ;  /* 0x000000ffff18e224 */ /* 0x000fe400078e0a18 */
[----:B------:R-:W-:-:S03]  /*1330*/  @!P5 IMAD.MOV R26, RZ, RZ, -R26 ;  /* 0x000000ffff1ad224 */ /* 0x000fc600078e0a1a */
[----:B------:R-:W-:Y:S02]  /*1340*/  SEL R24, R23, R24, !P0 ;  /* 0x0000001817187207 */ /* 0x000fe40004000000 */
[----:B------:R-:W-:-:S03]  /*1350*/  SEL R25, R25, R26, !P3 ;  /* 0x0000001a19197207 */ /* 0x000fc60005800000 */
[----:B0-----:R-:W-:-:S04]  /*1360*/  IMAD R24, R9, UR4, R24 ;  /* 0x0000000409187c24 */ /* 0x001fc8000f8e0218 */
[----:B-1----:R-:W-:-:S04]  /*1370*/  IMAD R24, R24, UR5, R25 ;  /* 0x0000000518187c24 */ /* 0x002fc8000f8e0219 */
[----:B--2---:R-:W-:-:S04]  /*1380*/  IMAD R24, R24, UR8, R7 ;  /* 0x0000000818187c24 */ /* 0x004fc8000f8e0207 */
[----:B----4-:R-:W-:-:S04]  /*1390*/  IMAD R17, R24, UR9, R5 ;  /* 0x0000000918117c24 */ /* 0x010fc8000f8e0205 */
[----:B---3--:R-:W-:-:S06]  /*13a0*/  IMAD.WIDE R14, R17, 0x4, R14 ;  /* 0x00000004110e7825 */ /* 0x008fcc00078e020e */
[----:B------:R-:W2:Y:S02]  /*13b0*/  LDG.E R15, desc[UR6][R14.64] ;  /* 0x000000060e0f7981 */ /* 0x000ea4000c1e1900 */
[----:B--2---:R-:W-:-:S07]  /*13c0*/  FADD R22, R22, R15 ;  /* 0x0000000f16167221 */ /* 0x004fce0000000000 */
.L_x_87:
[----:B------:R-:W-:Y:S05]  /*13d0*/  BSYNC.RECONVERGENT B3 ;  /* 0x0000000000037941 */ /* 0x000fea0003800200 */
.L_x_86:
[----:B------:R-:W-:Y:S01]  /*13e0*/  IMAD.IADD R14, R10, 0x1, -R5 ;  /* 0x000000010a0e7824 */ /* 0x000fe200078e0a05 */
[----:B------:R-:W-:-:S04]  /*13f0*/  IADD3 R17, PT, PT, R5, 0x1, RZ ;  /* 0x0000000105117810 */ /* 0x000fc80007ffe0ff */
        /* <DEDUP_REMOVED lines=23> */
[----:B------:R-:W-:-:S04]  /*1570*/  @!P6 IADD3 R26, PT, PT, R26, -R17, RZ ;  /* 0x800000111a1ae210 */ /* 0x000fc80007ffe0ff */
[----:B------:R-:W-:Y:S01]  /*1580*/  ISETP.GT.U32.AND P2, PT, R17, R26, PT ;  /* 0x0000001a1100720c */ /* 0x000fe20003f44070 */
[----:B------:R-:W-:-:S05]  /*1590*/  IMAD.IADD R15, R26, 0x1, -R17 ;  /* 0x000000011a0f7824 */ /* 0x000fca00078e0a11 */
        /* <DEDUP_REMOVED lines=16> */
[----:B------:R-:W-:Y:S01]  /*16a0*/  @P5 IADD3 R14, PT, PT, R14, 0x1, RZ ;  /* 0x000000010e0e5810 */ /* 0x000fe20007ffe0ff */
[----:B------:R-:W2:Y:S01]  /*16b0*/  LDCU UR8, c[0x0][0x3bc] ;  /* 0x00007780ff0877ac */ /* 0x000ea20008000800 */
[----:B------:R-:W-:-:S02]  /*16c0*/  ISETP.GE.AND P5, PT, R24, RZ, PT ;  /* 0x000000ff1800720c */ /* 0x000fc40003fa6270 */
[----:B------:R-:W-:Y:S01]  /*16d0*/  SEL R24, R17, R20, !P1 ;  /* 0x0000001411187207 */ /* 0x000fe20004800000 */
[----:B------:R-:W3:Y:S01]  /*16e0*/  LDCU UR9, c[0x0][0x3c0] ;  /* 0x00007800ff0977ac */ /* 0x000ee20008000800 */
[----:B------:R-:W-:-:S03]  /*16f0*/  SHF.R.S32.HI R17, RZ, 0x1f, R5 ;  /* 0x0000001fff117819 */ /* 0x000fc60000011405 */
[----:B------:R-:W-:-:S04]  /*1700*/  @P4 VIADD R24, R24, 0x1 ;  /* 0x0000000118184836 */ /* 0x000fc80000000000 */
[----:B------:R-:W-:Y:S02]  /*1710*/  @!P6 IMAD.MOV R24, RZ, RZ, -R24 ;  /* 0x000000ffff18e224 */ /* 0x000fe400078e0a18 */
        /* <DEDUP_REMOVED lines=13> */
[----:B--2---:R-:W-:-:S07]  /*17f0*/  FADD R22, R22, R15 ;  /* 0x0000000f16167221 */ /* 0x004fce0000000000 */
.L_x_89:
[----:B------:R-:W-:Y:S05]  /*1800*/  BSYNC.RECONVERGENT B3 ;  /* 0x0000000000037941 */ /* 0x000fea0003800200 */
.L_x_88:
[----:B------:R-:W-:Y:S01]  /*1810*/  ISETP.NE.OR P2, PT, R8, RZ, !P3 ;  /* 0x000000ff0800720c */ /* 0x000fe20005f45670 */
[C---:B------:R-:W-:Y:S01]  /*1820*/  VIADD R24, R5.reuse, 0x3 ;  /* 0x0000000305187836 */ /* 0x040fe20000000000 */
[----:B------:R-:W-:-:S04]  /*1830*/  IADD3 R17, PT, PT, R5, 0x2, RZ ;  /* 0x0000000205117810 */ /* 0x000fc80007ffe0ff */
[----:B------:R-:W-:-:S07]  /*1840*/  SEL R17, R17, R24, !P3 ;  /* 0x0000001811117207 */ /* 0x000fce0005800000 */
        /* <DEDUP_REMOVED lines=19> */
[----:B------:R-:W-:-:S04]  /*1980*/  @!P2 IADD3 R15, PT, PT, R15, -R26, RZ ;  /* 0x8000001a0f0fa210 */ /* 0x000fc80007ffe0ff */
[----:B------:R-:W-:Y:S01]  /*1990*/  ISETP.GT.U32.AND P3, PT, R26, R15, PT ;  /* 0x0000000f1a00720c */ /* 0x000fe20003f64070 */
[----:B------:R-:W-:-:S05]  /*19a0*/  IMAD.IADD R28, R15, 0x1, -R26 ;  /* 0x000000010f1c7824 */ /* 0x000fca00078e0a1a */
        /* <DEDUP_REMOVED lines=10> */
[----:B------:R-:W-:Y:S01]  /*1a50*/  ISETP.GE.U32.AND P5, PT, R15, R26, PT ;  /* 0x0000001a0f00720c */ /* 0x000fe20003fa6070 */
[----:B------:R-:W-:Y:S01]  /*1a60*/  @!P2 VIADD R14, R14, 0x1 ;  /* 0x000000010e0ea836 */ /* 0x000fe20000000000 */
[----:B------:R-:W-:Y:S01]  /*1a70*/  ISETP.GE.AND P4, PT, R19, RZ, PT ;  /* 0x000000ff1300720c */ /* 0x000fe20003f86270 */
[----:B------:R-:W1:Y:S01]  /*1a80*/  LDCU UR5, c[0x0][0x3a0] ;  /* 0x00007400ff0577ac */ /* 0x000e620008000800 */
[----:B------:R-:W-:Y:S02]  /*1a90*/  LOP3.LUT R25, R12, R25, RZ, 0x3c, !PT ;  /* 0x000000190c197212 */ /* 0x000fe400078e3cff */
[----:B------:R-:W-:Y:S01]  /*1aa0*/  SHF.R.S32.HI R17, RZ, 0x1f, R5 ;  /* 0x0000001fff117819 */ /* 0x000fe20000011405 */
[----:B------:R-:W2:Y:S01]  /*1ab0*/  LDCU UR8, c[0x0][0x3bc] ;  /* 0x00007780ff0877ac */ /* 0x000ea20008000800 */
[----:B------:R-:W-:-:S02]  /*1ac0*/  ISETP.GE.AND P1, PT, R25, RZ, PT ;  /* 0x000000ff1900720c */ /* 0x000fc40003f26270 */
[----:B------:R-:W-:Y:S01]  /*1ad0*/  @P6 IADD3 R20, PT, PT, R20, 0x1, RZ ;  /* 0x0000000114146810 */ /* 0x000fe20007ffe0ff */
[----:B------:R-:W3:Y:S02]  /*1ae0*/  LDCU UR9, c[0x0][0x3c0] ;  /* 0x00007800ff0977ac */ /* 0x000ee40008000800 */
[----:B------:R-:W-:Y:S02]  /*1af0*/  @P5 VIADD R14, R14, 0x1 ;  /* 0x000000010e0e5836 */ /* 0x000fe40000000000 */
        /* <DEDUP_REMOVED lines=14> */
[----:B------:R-:W-:Y:S01]  /*1be0*/  MOV R17, R24 ;  /* 0x0000001800117202 */ /* 0x000fe20000000f00 */
[----:B--2---:R-:W-:-:S07]  /*1bf0*/  FADD R22, R22, R15 ;  /* 0x0000000f16167221 */ /* 0x004fce0000000000 */
.L_x_85:
[----:B------:R-:W-:Y:S05]  /*1c00*/  BSYNC.RECONVERGENT B0 ;  /* 0x0000000000007941 */ /* 0x000fea0003800200 */
.L_x_84:
        /* <DEDUP_REMOVED lines=14> */
.L_x_98:
        /* <DEDUP_REMOVED lines=71> */
[----:B--2---:R-:W-:-:S07]  /*2160*/  FADD R22, R22, R15 ;  /* 0x0000000f16167221 */ /* 0x004fce0000000000 */
.L_x_91:
[----:B------:R-:W-:Y:S05]  /*2170*/  BSYNC.RECONVERGENT B0 ;  /* 0x0000000000007941 */ /* 0x000fea0003800200 */
.L_x_90:
        /* <DEDUP_REMOVED lines=23> */
[----:B------:R-:W-:Y:S02]  /*22f0*/  LOP3.LUT R24, RZ, R23, RZ, 0x33, !PT ;  /* 0x00000017ff187212 */ /* 0x000fe400078e33ff */
[----:B------:R-:W-:-:S04]  /*2300*/  @!P3 IADD3 R25, PT, PT, -R25, RZ, RZ ;  /* 0x000000ff1919b210 */ /* 0x000fc80007ffe1ff */
        /* <DEDUP_REMOVED lines=13> */
[----:B------:R-:W-:-:S02]  /*23e0*/  @!P3 IADD3 R14, PT, PT, -R14, RZ, RZ ;  /* 0x000000ff0e0eb210 */ /* 0x000fc40007ffe1ff */
[----:B0-----:R-:W-:Y:S02]  /*23f0*/  IABS R26, R25 ;  /* 0x00000019001a7213 */ /* 0x001fe40000000000 */
[----:B------:R-:W-:Y:S01]  /*2400*/  SEL R24, R24, R14, !P4 ;  /* 0x0000000e18187207 */ /* 0x000fe20006000000 */
[----:B------:R-:W-:Y:S01]  /*2410*/  IMAD.MOV.U32 R14, RZ, RZ, RZ ;  /* 0x000000ffff0e7224 */ /* 0x000fe200078e00ff */
        /* <DEDUP_REMOVED lines=14> */
[----:B------:R-:W-:Y:S02]  /*2500*/  @!P1 IMAD.IADD R15, R15, 0x1, -R26 ;  /* 0x000000010f0f9824 */ /* 0x000fe400078e0a1a */
[----:B------:R-:W-:Y:S01]  /*2510*/  @!P1 VIADD R23, R23, 0x1 ;  /* 0x0000000117179836 */ /* 0x000fe20000000000 */
[----:B------:R-:W-:Y:S02]  /*2520*/  ISETP.NE.AND P1, PT, R25, RZ, PT ;  /* 0x000000ff1900720c */ /* 0x000fe40003f25270 */
[----:B------:R-:W-:-:S13]  /*2530*/  ISETP.GE.U32.AND P2, PT, R15, R26, PT ;  /* 0x0000001a0f00720c */ /* 0x000fda0003f46070 */
[----:B------:R-:W-:-:S05]  /*2540*/  @P2 IADD3 R23, PT, PT, R23, 0x1, RZ ;  /* 0x0000000117172810 */ /* 0x000fca0007ffe0ff */
        /* <DEDUP_REMOVED lines=14> */
[----:B--2---:R-:W-:-:S07]  /*2630*/  FADD R22, R22, R15 ;  /* 0x0000000f16167221 */ /* 0x004fce0000000000 */
.L_x_93:
[----:B------:R-:W-:Y:S05]  /*2640*/  BSYNC.RECONVERGENT B0 ;  /* 0x0000000000007941 */ /* 0x000fea0003800200 */
.L_x_92:
[----:B------:R-:W-:Y:S04]  /*2650*/  BSSY.RECONVERGENT B0, `(.L_x_94) ;  /* 0x000004c000007945 */ /* 0x000fe80003800200 */
[----:B------:R-:W-:Y:S05]  /*2660*/  @P0 BRA `(.L_x_95) ;  /* 0x0000000400280947 */ /* 0x000fea0003800000 */
[----:B------:R-:W0:Y:S01]  /*2670*/  LDC R23, c[0x0][0x3b8] ;  /* 0x0000ee00ff177b82 */ /* 0x000e220000000800 */
[----:B------:R-:W-:Y:S01]  /*2680*/  HFMA2 R14, -RZ, RZ, 0, 0 ;  /* 0x00000000ff0e7431 */ /* 0x000fe200000001ff */
        /* <DEDUP_REMOVED lines=37> */
[----:B------:R-:W0:Y:S01]  /*28e0*/  I2F.RP R27, R26 ;  /* 0x0000001a001b7306 */ /* 0x000e220000209400 */
[----:B------:R-:W-:-:S07]  /*28f0*/  MOV R14, RZ ;  /* 0x000000ff000e7202 */ /* 0x000fce0000000f00 */
        /* <DEDUP_REMOVED lines=17> */
[----:B------:R-:W-:-:S05]  /*2a10*/  @P2 VIADD R23, R23, 0x1 ;  /* 0x0000000117172836 */ /* 0x000fca0000000000 */
[----:B------:R-:W-:-:S05]  /*2a20*/  MOV R14, R23 ;  /* 0x00000017000e7202 */ /* 0x000fca0000000f00 */
        /* <DEDUP_REMOVED lines=13> */
[----:B--2---:R-:W-:-:S07]  /*2b00*/  FADD R22, R22, R15 ;  /* 0x0000000f16167221 */ /* 0x004fce0000000000 */
.L_x_95:
[----:B------:R-:W-:Y:S05]  /*2b10*/  BSYNC.RECONVERGENT B0 ;  /* 0x0000000000007941 */ /* 0x000fea0003800200 */
.L_x_94:
        /* <DEDUP_REMOVED lines=18> */
[----:B------:R-:W-:-:S05]  /*2c40*/  IMAD R15, R26, R23, R15 ;  /* 0x000000171a0f7224 */ /* 0x000fca00078e020f */
[----:B------:R-:W-:-:S13]  /*2c50*/  ISETP.GT.U32.AND P1, PT, R26, R15, PT ;  /* 0x0000000f1a00720c */ /* 0x000fda0003f24070 */
[----:B------:R-:W-:-:S04]  /*2c60*/  @!P1 IMAD.IADD R15, R15, 0x1, -R26 ;  /* 0x000000010f0f9824 */ /* 0x000fc800078e0a1a */
[----:B------:R-:W-:Y:S01]  /*2c70*/  IMAD.IADD R28, R15, 0x1, -R26 ;  /* 0x000000010f1c7824 */ /* 0x000fe200078e0a1a */
[----:B------:R-:W-:-:S04]  /*2c80*/  ISETP.GT.U32.AND P2, PT, R26, R15, PT ;  /* 0x0000000f1a00720c */ /* 0x000fc80003f44070 */
[----:B------:R-:W-:-:S05]  /*2c90*/  SEL R28, R28, R15, !P2 ;  /* 0x0000000f1c1c7207 */ /* 0x000fca0005000000 */
[----:B------:R-:W-:-:S05]  /*2ca0*/  @!P3 IMAD.MOV R28, RZ, RZ, -R28 ;  /* 0x000000ffff1cb224 */ /* 0x000fca00078e0a1c */
[----:B------:R-:W-:-:S04]  /*2cb0*/  SEL R28, R25, R28, !P4 ;  /* 0x0000001c191c7207 */ /* 0x000fc80006000000 */
[----:B------:R-:W-:-:S13]  /*2cc0*/  ISETP.NE.AND P2, PT, R28, RZ, PT ;  /* 0x000000ff1c00720c */ /* 0x000fda0003f45270 */
[----:B------:R-:W-:Y:S05]  /*2cd0*/  @P2 BRA `(.L_x_97) ;  /* 0x0000000000c02947 */ /* 0x000fea0003800000 */
[----:B------:R-:W0:Y:S01]  /*2ce0*/  LDC R23, c[0x0][0x3b4] ;  /* 0x0000ed00ff177b82 */ /* 0x000e220000000800 */
[----:B------:R-:W-:Y:S01]  /*2cf0*/  ISETP.GE.U32.AND P2, PT, R15, R26, PT ;  /* 0x0000001a0f00720c */ /* 0x000fe20003f46070 */
[----:B------:R-:W1:Y:S01]  /*2d00*/  LDCU UR4, c[0x0][0x39c] ;  /* 0x00007380ff0477ac */ /* 0x000e620008000800 */
[----:B------:R-:W-:Y:S02]  /*2d10*/  LOP3.LUT R24, R19, R24, RZ, 0x3c, !PT ;  /* 0x0000001813187212 */ /* 0x000fe400078e3cff */
[----:B------:R-:W-:Y:S01]  /*2d20*/  @!P1 IADD3 R14, PT, PT, R14, 0x1, RZ ;  /* 0x000000010e0e9810 */ /* 0x000fe20007ffe0ff */
[----:B------:R-:W2:Y:S01]  /*2d30*/  LDCU UR5, c[0x0][0x3a0] ;  /* 0x00007400ff0577ac */ /* 0x000ea20008000800 */
[----:B------:R-:W-:Y:S01]  /*2d40*/  ISETP.GE.AND P3, PT, R24, RZ, PT ;  /* 0x000000ff1800720c */ /* 0x000fe20003f66270 */
[----:B------:R-:W3:Y:S06]  /*2d50*/  LDCU UR8, c[0x0][0x3bc] ;  /* 0x00007780ff0877ac */ /* 0x000eec0008000800 */
        /* <DEDUP_REMOVED lines=14> */
[----:B------:R-:W-:-:S05]  /*2e40*/  IMAD.HI.U32 R27, R27, R14, RZ ;  /* 0x0000000e1b1b7227 */ /* 0x000fca00078e00ff */
[----:B------:R-:W-:-:S05]  /*2e50*/  IADD3 R15, PT, PT, -R27, RZ, RZ ;  /* 0x000000ff1b0f7210 */ /* 0x000fca0007ffe1ff */
        /* <DEDUP_REMOVED lines=24> */
.L_x_97:
[----:B------:R-:W-:Y:S05]  /*2fe0*/  BSYNC.RECONVERGENT B0 ;  /* 0x0000000000007941 */ /* 0x000fea0003800200 */
.L_x_96:
[----:B------:R-:W0:Y:S01]  /*2ff0*/  LDCU UR4, c[0x0][0x3b0] ;  /* 0x00007600ff0477ac */ /* 0x000e220008000800 */
[----:B------:R-:W-:Y:S01]  /*3000*/  VIADD R21, R21, 0x4 ;  /* 0x0000000415157836 */ /* 0x000fe20000000000 */
[----:B------:R-:W-:-:S04]  /*3010*/  IADD3 R17, PT, PT, R17, 0x4, RZ ;  /* 0x0000000411117810 */ /* 0x000fc80007ffe0ff */
[----:B------:R-:W-:Y:S01]  /*3020*/  ISETP.NE.AND P1, PT, R21, RZ, PT ;  /* 0x000000ff1500720c */ /* 0x000fe20003f25270 */
[----:B0-----:R-:W-:-:S04]  /*3030*/  IMAD R15, RZ, RZ, -UR4 ;  /* 0x80000004ff0f7e24 */ /* 0x001fc8000f8e02ff */
[C---:B------:R-:W-:Y:S01]  /*3040*/  IMAD R18, R15.reuse, 0x4, R18 ;  /* 0x000000040f127824 */ /* 0x040fe200078e0212 */
[C---:B------:R-:W-:Y:S01]  /*3050*/  LEA R8, R15.reuse, R8, 0x2 ;  /* 0x000000080f087211 */ /* 0x040fe200078e10ff */
[C---:B------:R-:W-:Y:S02]  /*3060*/  IMAD R19, R15.reuse, 0x4, R19 ;  /* 0x000000040f137824 */ /* 0x040fe400078e0213 */
[----:B------:R-:W-:-:S04]  /*3070*/  IMAD R20, R15, 0x4, R20 ;  /* 0x000000040f147824 */ /* 0x000fc800078e0214 */
[----:B------:R-:W-:Y:S05]  /*3080*/  @P1 BRA `(.L_x_98) ;  /* 0xffffffec00181947 */ /* 0x000fea000383ffff */
.L_x_83:
[----:B------:R-:W-:Y:S05]  /*3090*/  BSYNC.RECONVERGENT B1 ;  /* 0x0000000000017941 */ /* 0x000fea0003800200 */
.L_x_82:
[----:B------:R-:W-:-:S05]  /*30a0*/  VIADD R7, R7, 0x1 ;  /* 0x0000000107077836 */ /* 0x000fca0000000000 */
[----:B------:R-:W-:-:S13]  /*30b0*/  ISETP.NE.AND P0, PT, R7, R6, PT ;  /* 0x000000060700720c */ /* 0x000fda0003f05270 */
[----:B------:R-:W-:Y:S05]  /*30c0*/  @P0 BRA `(.L_x_99) ;  /* 0xffffffdc004c0947 */ /* 0x000fea000383ffff */
.L_x_81:
[----:B------:R-:W-:Y:S05]  /*30d0*/  BSYNC.RECONVERGENT B2 ;  /* 0x0000000000027941 */ /* 0x000fea0003800200 */
.L_x_80:
        /* <DEDUP_REMOVED lines=8> */
.L_x_101:
        /* <DEDUP_REMOVED lines=10> */
.L_x_120:


//--------------------- .text._Z17im2col_gpu_kernelIfEviPKT_iiiiiiiiiiiiPS0_ --------------------------
	.section	.text._Z17im2col_gpu_kernelIfEviPKT_iiiiiiiiiiiiPS0_,"ax",@progbits
	.align	128
        .global         _Z17im2col_gpu_kernelIfEviPKT_iiiiiiiiiiiiPS0_
        .type           _Z17im2col_gpu_kernelIfEviPKT_iiiiiiiiiiiiPS0_,@function
        .size           _Z17im2col_gpu_kernelIfEviPKT_iiiiiiiiiiiiPS0_,(.L_x_121 - _Z17im2col_gpu_kernelIfEviPKT_iiiiiiiiiiiiPS0_)
        .other          _Z17im2col_gpu_kernelIfEviPKT_iiiiiiiiiiiiPS0_,@"STO_CUDA_ENTRY STV_DEFAULT"
_Z17im2col_gpu_kernelIfEviPKT_iiiiiiiiiiiiPS0_:
.text._Z17im2col_gpu_kernelIfEviPKT_iiiiiiiiiiiiPS0_:
        /* <DEDUP_REMOVED lines=18> */
.L_x_114:
        /* <DEDUP_REMOVED lines=87> */
.L_x_113:
        /* <DEDUP_REMOVED lines=33> */
.L_x_103:
        /* <DEDUP_REMOVED lines=123> */
.L_x_102:
        /* <DEDUP_REMOVED lines=68> */
.L_x_107:
[----:B------:R-:W-:Y:S05]  /*1490*/  BSYNC.RECONVERGENT B0 ;  /* 0x0000000000007941 */ /* 0x000fea0003800200 */
.L_x_106:
[----:B-----5:R3:W-:Y:S01]  /*14a0*/  STG.E desc[UR6][R8.64], R33 ;  /* 0x0000002108007986 */ /* 0x0207e2000c101906 */
[----:B------:R-:W-:Y:S02]  /*14b0*/  VIADD R4, R4, 0x4 ;  /* 0x0000000404047836 */ /* 0x000fe40000000000 */
[----:B-1----:R-:W-:-:S07]  /*14c0*/  IMAD.WIDE R40, R3, 0x4, R8 ;  /* 0x0000000403287825 */ /* 0x002fce00078e0208 */
.L_x_105:
        /* <DEDUP_REMOVED lines=37> */
.L_x_110:
[----:B------:R-:W-:Y:S05]  /*1720*/  BSYNC.RECONVERGENT B0 ;  /* 0x0000000000007941 */ /* 0x000fea0003800200 */
.L_x_109:
[----:B-----5:R4:W-:Y:S01]  /*1730*/  STG.E desc[UR6][R8.64], R13 ;  /* 0x0000000d08007986 */ /* 0x0209e2000c101906 */
[----:B-1----:R-:W-:-:S04]  /*1740*/  IMAD.WIDE R40, R3, 0x4, R8 ;  /* 0x0000000403287825 */ /* 0x002fc800078e0208 */
[----:B------:R-:W-:-:S07]  /*1750*/  VIADD R4, R4, 0x2 ;  /* 0x0000000204047836 */ /* 0x000fce0000000000 */
.L_x_108:
        /* <DEDUP_REMOVED lines=20> */
.L_x_112:
[----:B------:R-:W-:Y:S05]  /*18a0*/  BSYNC.RECONVERGENT B0 ;  /* 0x0000000000007941 */ /* 0x000fea0003800200 */
.L_x_111:
[----:B-----5:R2:W-:Y:S02]  /*18b0*/  STG.E desc[UR6][R40.64], R7 ;  /* 0x0000000728007986 */ /* 0x0205e4000c101906 */
[----:B--2---:R-:W-:-:S07]  /*18c0*/  IMAD.WIDE R40, R3, 0x4, R40 ;  /* 0x0000000403287825 */ /* 0x004fce00078e0228 */
.L_x_104:
[----:B------:R-:W-:Y:S05]  /*18d0*/  @P1 BRA `(.L_x_113) ;  /* 0xffffffec006c1947 */ /* 0x000fea000383ffff */
[----:B------:R-:W5:Y:S01]  /*18e0*/  LDCU UR4, c[0x0][0x380] ;  /* 0x00007000ff0477ac */ /* 0x000f620008000800 */
[----:B------:R-:W-:-:S05]  /*18f0*/  IMAD.IADD R2, R0, 0x1, R2 ;  /* 0x0000000100027824 */ /* 0x000fca00078e0202 */
[----:B-----5:R-:W-:-:S13]  /*1900*/  ISETP.GE.AND P0, PT, R2, UR4, PT ;  /* 0x0000000402007c0c */ /* 0x020fda000bf06270 */
[----:B------:R-:W-:Y:S05]  /*1910*/  @!P0 BRA `(.L_x_114) ;  /* 0xffffffe800008947 */ /* 0x000fea000383ffff */
[----:B------:R-:W-:Y:S05]  /*1920*/  EXIT ;  /* 0x000000000000794d */ /* 0x000fea0003800000 */
.L_x_115:
        /* <DEDUP_REMOVED lines=13> */
.L_x_121:


//--------------------- .nv.shared.reserved.0     --------------------------
	.section	.nv.shared.reserved.0,"aw",@nobits
	.weak		__nv_reservedSMEM_offset_0_alias
	.size		__nv_reservedSMEM_offset_0_alias, 0, 64
	.other		__nv_reservedSMEM_offset_0_alias,@"STO_CUDA_RESERVED_SHARED STV_DEFAULT"
__nv_reservedSMEM_offset_0_alias:
	.zero		0
	.zero		64


//--------------------- .nv.constant0._Z17col2im_gpu_kernelIhEviPKT_iiiiiiiiiiiiiPS0_ --------------------------
	.section	.nv.constant0._Z17col2im_gpu_kernelIhEviPKT_iiiiiiiiiiiiiPS0_,"a",@progbits
	.sectionflags	@""
	.align	4
.nv.constant0._Z17col2im_gpu_kernelIhEviPKT_iiiiiiiiiiiiiPS0_:
	.zero		976


//--------------------- .nv.constant0._Z17im2col_gpu_kernelIhEviPKT_iiiiiiiiiiiiPS0_ --------------------------
	.section	.nv.constant0._Z17im2col_gpu_kernelIhEviPKT_iiiiiiiiiiiiPS0_,"a",@progbits
	.sectionflags	@""
	.align	4
.nv.constant0._Z17im2col_gpu_kernelIhEviPKT_iiiiiiiiiiiiPS0_:
	.zero		968


//--------------------- .nv.constant0._Z17col2im_gpu_kernelIiEviPKT_iiiiiiiiiiiiiPS0_ --------------------------
	.section	.nv.constant0._Z17col2im_gpu_kernelIiEviPKT_iiiiiiiiiiiiiPS0_,"a",@progbits
	.sectionflags	@""
	.align	4
.nv.constant0._Z17col2im_gpu_kernelIiEviPKT_iiiiiiiiiiiiiPS0_:
	.zero		976


//--------------------- .nv.constant0._Z17im2col_gpu_kernelIiEviPKT_iiiiiiiiiiiiPS0_ --------------------------
	.section	.nv.constant0._Z17im2col_gpu_kernelIiEviPKT_iiiiiiiiiiiiPS0_,"a",@progbits
	.sectionflags	@""
	.align	4
.nv.constant0._Z17im2col_gpu_kernelIiEviPKT_iiiiiiiiiiiiPS0_:
	.zero		968


//--------------------- .nv.constant0._Z17col2im_gpu_kernelIfEviPKT_iiiiiiiiiiiiiPS0_ --------------------------
	.section	.nv.constant0._Z17col2im_gpu_kernelIfEviPKT_iiiiiiiiiiiiiPS0_,"a",@progbits
	.sectionflags	@""
	.align	4
.nv.constant0._Z17col2im_gpu_kernelIfEviPKT_iiiiiiiiiiiiiPS0_:
	.zero		976


//--------------------- .nv.constant0._Z17im2col_gpu_kernelIfEviPKT_iiiiiiiiiiiiPS0_ --------------------------
	.section	.nv.constant0._Z17im2col_gpu_kernelIfEviPKT_iiiiiiiiiiiiPS0_,"a",@progbits
	.sectionflags	@""
	.align	4
.nv.constant0._Z17im2col_gpu_kernelIfEviPKT_iiiiiiiiiiiiPS0_:
	.zero		968


//--------------------- SYMBOLS --------------------------

	.type		.nv.reservedSmem.offset0,@object
	.size		.nv.reservedSmem.offset0,0x4
